// auto-generated by cutlass_sweep.gemm — config: {"arch": "sm_100", "cluster_m": 1, "cluster_n": 1, "dtype": "fp16", "dtype_b": "fp16", "layout": "nt", "stages": 0, "tile_k": 32, "tile_m": 64, "tile_n": 128}
#include "cutlass/cutlass.h"
#include "cutlass/gemm/collective/collective_builder.hpp"
#include "cutlass/gemm/device/gemm_universal_adapter.h"
#include "cutlass/gemm/kernel/gemm_universal.hpp"
#include "cutlass/epilogue/collective/collective_builder.hpp"

using ElemA = cutlass::half_t;
using ElemB = cutlass::half_t;
using ElemCD = cutlass::half_t;
using Acc  = float;
using TileShape    = cute::Shape<cute::_64, cute::_128, cute::_32>;
using ClusterShape = cute::Shape<cute::_1, cute::_1, cute::_1>;

using CollectiveEpilogue = typename cutlass::epilogue::collective::CollectiveBuilder<
    cutlass::arch::Sm100, cutlass::arch::OpClassTensorOp,
    TileShape, ClusterShape,
    cutlass::epilogue::collective::EpilogueTileAuto,
    Acc, Acc,
    ElemCD, cutlass::layout::RowMajor, 128 / cutlass::sizeof_bits<ElemCD>::value,
    ElemCD, cutlass::layout::RowMajor, 128 / cutlass::sizeof_bits<ElemCD>::value,
    cutlass::epilogue::collective::EpilogueScheduleAuto
  >::CollectiveOp;

using CollectiveMainloop = typename cutlass::gemm::collective::CollectiveBuilder<
    cutlass::arch::Sm100, cutlass::arch::OpClassTensorOp,
    ElemA, cutlass::layout::RowMajor, 128 / cutlass::sizeof_bits<ElemA>::value,
    ElemB, cutlass::layout::ColumnMajor, 128 / cutlass::sizeof_bits<ElemB>::value,
    Acc,
    TileShape, ClusterShape,
    cutlass::gemm::collective::StageCountAutoCarveout<static_cast<int>(sizeof(typename CollectiveEpilogue::SharedStorage))>,
    cutlass::gemm::collective::KernelScheduleAuto
  >::CollectiveOp;

using GemmKernel = cutlass::gemm::kernel::GemmUniversal<
    cute::Shape<int,int,int,int>,
    CollectiveMainloop,
    CollectiveEpilogue
>;
using Gemm = cutlass::gemm::device::GemmUniversalAdapter<GemmKernel>;

// Force the device kernel symbol into the cubin without needing a host main.
auto* _anchor = &cutlass::device_kernel<GemmKernel>;


// ===== COMPILED SASS (sm_100a) =====

	.target	sm_100a

	.elftype	@"ET_EXEC"


//--------------------- .note.nv.tkinfo           --------------------------
	.section	.note.nv.tkinfo,"",@"SHT_NOTE"
	.sectionflags	@"SHF_NOTE_NV_TKINFO"
	.tkinfo
        /*0018*/ 	.word	0x00000002
        /*0030*/ 	.string	""
        /*0030*/ 	.string	"ptxas"
        /*0030*/ 	.string	"Cuda compilation tools, release 13.0, V13.0.88"
        /*0030*/ 	.string	"Build cuda_13.0.r13.0/compiler.36424714_0"
        /*0030*/ 	.string	"-arch sm_100a -m 64 "



//--------------------- .note.nv.cuinfo           --------------------------
	.section	.note.nv.cuinfo,"",@"SHT_NOTE"
	.sectionflags	@"SHF_NOTE_NV_CUINFO"
        /*0018*/ 	.short	0x0002
        /*001a*/ 	.short	0x0064
        /*001c*/ 	.short	0x0082
	.zero		2


//--------------------- .nv.info                  --------------------------
	.section	.nv.info,"",@"SHT_CUDA_INFO"
	.align	4


	//----- nvinfo : EIATTR_REGCOUNT
	.align		4
        /*0000*/ 	.byte	0x04, 0x2f
        /*0002*/ 	.short	(.L_19 - .L_18)
	.align		4
.L_18:
        /*0004*/ 	.word	index@(_ZN7cutlass13device_kernelINS_4gemm6kernel13GemmUniversalIN4cute5tupleIJiiiiEEENS1_10collective13CollectiveMmaINS1_35MainloopSm100TmaUmmaWarpSpecializedILi17ELi2ELi4ENS5_IJNS4_1CILi1EEESB_SB_EEEEENS5_IJNSA_ILi64EEENSA_ILi128EEENSA_ILi32EEEEEENS_6half_tENS5_IJlSB_lEEESI_SJ_NS4_8TiledMMAINS4_8MMA_AtomIJNS4_20SM100_MMA_F16BF16_SSISI_SI_fLi64ELi128ELNS4_4UMMA5MajorE0ELSO_0ELNSN_7ScaleInE0ELSP_0EEEEEENS4_6LayoutISC_NS5_IJNSA_ILi0EEEST_ST_EEEEENS5_IJNS4_10UnderscoreESW_SW_EEEEENS4_13SM90_TMA_LOADENS4_14ComposedLayoutINS4_7SwizzleILi2ELi4ELi3EEENS4_18smem_ptr_flag_bitsILi16EEENSS_INS5_IJNSA_ILi8EEESG_EEENS5_IJSG_SB_EEEEEEEvNS4_8identityESZ_S19_vS1A_EENS_8epilogue10collective18CollectiveEpilogueINS1C_23Sm100TmaWarpSpecializedILi4ELi2ELi16ELb1ELb0EEEJSH_NS5_IJNSS_ISE_SB_EENSS_ISG_SB_EEEEESI_SJ_SI_SJ_NS1C_6fusion15FusionCallbacksIS1G_NS1K_17LinearCombinationISI_fSI_fLNS_15FloatRoundStyleE2EEESH_S1J_JEEENS4_5SM1004TMEM4LOAD26SM100_TMEM_LOAD_16dp256b4xESZ_S19_NS4_17SM75_U32x4_LDSM_NENS4_14SM90_TMA_STOREES19_NS4_17SM90_U32x4_STSM_NENS4_39AutoVectorizingCopyWithAssumedAlignmentILi128EEEEEEvvEEEEvNT_6ParamsE)
        /*0008*/ 	.word	0x0000005b


	//----- nvinfo : EIATTR_FRAME_SIZE
	.align		4
.L_19:
        /*000c*/ 	.byte	0x04, 0x11
        /*000e*/ 	.short	(.L_21 - .L_20)
	.align		4
.L_20:
        /*0010*/ 	.word	index@($__internal_2_$__cuda_sm10x_tcgen05_guardrail_trap_unallocated_columns_being_dealloced)
        /*0014*/ 	.word	0x00000000


	//----- nvinfo : EIATTR_FRAME_SIZE
	.align		4
.L_21:
        /*0018*/ 	.byte	0x04, 0x11
        /*001a*/ 	.short	(.L_23 - .L_22)
	.align		4
.L_22:
        /*001c*/ 	.word	index@($__internal_1_$__cuda_sm10x_tcgen05_guardrail_trap_phase_invalid_during_alloc)
        /*0020*/ 	.word	0x00000000


	//----- nvinfo : EIATTR_FRAME_SIZE
	.align		4
.L_23:
        /*0024*/ 	.byte	0x04, 0x11
        /*0026*/ 	.short	(.L_25 - .L_24)
	.align		4
.L_24:
        /*0028*/ 	.word	index@($__internal_0_$__cuda_sm10x_tcgen05_guardrail_trap_col_being_dealloced_not_returned_by_alloc)
        /*002c*/ 	.word	0x00000000


	//----- nvinfo : EIATTR_FRAME_SIZE
	.align		4
.L_25:
        /*0030*/ 	.byte	0x04, 0x11
        /*0032*/ 	.short	(.L_27 - .L_26)
	.align		4
.L_26:
        /*0034*/ 	.word	index@(_ZN7cutlass13device_kernelINS_4gemm6kernel13GemmUniversalIN4cute5tupleIJiiiiEEENS1_10collective13CollectiveMmaINS1_35MainloopSm100TmaUmmaWarpSpecializedILi17ELi2ELi4ENS5_IJNS4_1CILi1EEESB_SB_EEEEENS5_IJNSA_ILi64EEENSA_ILi128EEENSA_ILi32EEEEEENS_6half_tENS5_IJlSB_lEEESI_SJ_NS4_8TiledMMAINS4_8MMA_AtomIJNS4_20SM100_MMA_F16BF16_SSISI_SI_fLi64ELi128ELNS4_4UMMA5MajorE0ELSO_0ELNSN_7ScaleInE0ELSP_0EEEEEENS4_6LayoutISC_NS5_IJNSA_ILi0EEEST_ST_EEEEENS5_IJNS4_10UnderscoreESW_SW_EEEEENS4_13SM90_TMA_LOADENS4_14ComposedLayoutINS4_7SwizzleILi2ELi4ELi3EEENS4_18smem_ptr_flag_bitsILi16EEENSS_INS5_IJNSA_ILi8EEESG_EEENS5_IJSG_SB_EEEEEEEvNS4_8identityESZ_S19_vS1A_EENS_8epilogue10collective18CollectiveEpilogueINS1C_23Sm100TmaWarpSpecializedILi4ELi2ELi16ELb1ELb0EEEJSH_NS5_IJNSS_ISE_SB_EENSS_ISG_SB_EEEEESI_SJ_SI_SJ_NS1C_6fusion15FusionCallbacksIS1G_NS1K_17LinearCombinationISI_fSI_fLNS_15FloatRoundStyleE2EEESH_S1J_JEEENS4_5SM1004TMEM4LOAD26SM100_TMEM_LOAD_16dp256b4xESZ_S19_NS4_17SM75_U32x4_LDSM_NENS4_14SM90_TMA_STOREES19_NS4_17SM90_U32x4_STSM_NENS4_39AutoVectorizingCopyWithAssumedAlignmentILi128EEEEEEvvEEEEvNT_6ParamsE)
        /*0038*/ 	.word	0x00000000


	//----- nvinfo : EIATTR_MIN_STACK_SIZE
	.align		4
.L_27:
        /*003c*/ 	.byte	0x04, 0x12
        /*003e*/ 	.short	(.L_29 - .L_28)
	.align		4
.L_28:
        /*0040*/ 	.word	index@(_ZN7cutlass13device_kernelINS_4gemm6kernel13GemmUniversalIN4cute5tupleIJiiiiEEENS1_10collective13CollectiveMmaINS1_35MainloopSm100TmaUmmaWarpSpecializedILi17ELi2ELi4ENS5_IJNS4_1CILi1EEESB_SB_EEEEENS5_IJNSA_ILi64EEENSA_ILi128EEENSA_ILi32EEEEEENS_6half_tENS5_IJlSB_lEEESI_SJ_NS4_8TiledMMAINS4_8MMA_AtomIJNS4_20SM100_MMA_F16BF16_SSISI_SI_fLi64ELi128ELNS4_4UMMA5MajorE0ELSO_0ELNSN_7ScaleInE0ELSP_0EEEEEENS4_6LayoutISC_NS5_IJNSA_ILi0EEEST_ST_EEEEENS5_IJNS4_10UnderscoreESW_SW_EEEEENS4_13SM90_TMA_LOADENS4_14ComposedLayoutINS4_7SwizzleILi2ELi4ELi3EEENS4_18smem_ptr_flag_bitsILi16EEENSS_INS5_IJNSA_ILi8EEESG_EEENS5_IJSG_SB_EEEEEEEvNS4_8identityESZ_S19_vS1A_EENS_8epilogue10collective18CollectiveEpilogueINS1C_23Sm100TmaWarpSpecializedILi4ELi2ELi16ELb1ELb0EEEJSH_NS5_IJNSS_ISE_SB_EENSS_ISG_SB_EEEEESI_SJ_SI_SJ_NS1C_6fusion15FusionCallbacksIS1G_NS1K_17LinearCombinationISI_fSI_fLNS_15FloatRoundStyleE2EEESH_S1J_JEEENS4_5SM1004TMEM4LOAD26SM100_TMEM_LOAD_16dp256b4xESZ_S19_NS4_17SM75_U32x4_LDSM_NENS4_14SM90_TMA_STOREES19_NS4_17SM90_U32x4_STSM_NENS4_39AutoVectorizingCopyWithAssumedAlignmentILi128EEEEEEvvEEEEvNT_6ParamsE)
        /*0044*/ 	.word	0x00000000
.L_29:


//--------------------- .nv.compat                --------------------------
	.section	.nv.compat,"",@"SHT_CUDA_COMPAT_INFO"
	.align	4
        /*0000*/ 	.byte	0x02, 0x09, 0x01, 0x00, 0x02, 0x02, 0x02, 0x00, 0x02, 0x05, 0x05, 0x00, 0x03, 0x07, 0x01, 0x01
        /*0010*/ 	.byte	0x02, 0x03, 0x01, 0x00, 0x02, 0x06, 0x01, 0x00, 0x04, 0x0b, 0x08, 0x00, 0x09, 0x00, 0x00, 0x00
        /*0020*/ 	.byte	0x00, 0x00, 0x00, 0x00


//--------------------- .nv.info._ZN7cutlass13device_kernelINS_4gemm6kernel13GemmUniversalIN4cute5tupleIJiiiiEEENS1_10collective13CollectiveMmaINS1_35MainloopSm100TmaUmmaWarpSpecializedILi17ELi2ELi4ENS5_IJNS4_1CILi1EEESB_SB_EEEEENS5_IJNSA_ILi64EEENSA_ILi128EEENSA_ILi32EEEEEENS_6half_tENS5_IJlSB_lEEESI_SJ_NS4_8TiledMMAINS4_8MMA_AtomIJNS4_20SM100_MMA_F16BF16_SSISI_SI_fLi64ELi128ELNS4_4UMMA5MajorE0ELSO_0ELNSN_7ScaleInE0ELSP_0EEEEEENS4_6LayoutISC_NS5_IJNSA_ILi0EEEST_ST_EEEEENS5_IJNS4_10UnderscoreESW_SW_EEEEENS4_13SM90_TMA_LOADENS4_14ComposedLayoutINS4_7SwizzleILi2ELi4ELi3EEENS4_18smem_ptr_flag_bitsILi16EEENSS_INS5_IJNSA_ILi8EEESG_EEENS5_IJSG_SB_EEEEEEEvNS4_8identityESZ_S19_vS1A_EENS_8epilogue10collective18CollectiveEpilogueINS1C_23Sm100TmaWarpSpecializedILi4ELi2ELi16ELb1ELb0EEEJSH_NS5_IJNSS_ISE_SB_EENSS_ISG_SB_EEEEESI_SJ_SI_SJ_NS1C_6fusion15FusionCallbacksIS1G_NS1K_17LinearCombinationISI_fSI_fLNS_15FloatRoundStyleE2EEESH_S1J_JEEENS4_5SM1004TMEM4LOAD26SM100_TMEM_LOAD_16dp256b4xESZ_S19_NS4_17SM75_U32x4_LDSM_NENS4_14SM90_TMA_STOREES19_NS4_17SM90_U32x4_STSM_NENS4_39AutoVectorizingCopyWithAssumedAlignmentILi128EEEEEEvvEEEEvNT_6ParamsE --------------------------
	.section	.nv.info._ZN7cutlass13device_kernelINS_4gemm6kernel13GemmUniversalIN4cute5tupleIJiiiiEEENS1_10collective13CollectiveMmaINS1_35MainloopSm100TmaUmmaWarpSpecializedILi17ELi2ELi4ENS5_IJNS4_1CILi1EEESB_SB_EEEEENS5_IJNSA_ILi64EEENSA_ILi128EEENSA_ILi32EEEEEENS_6half_tENS5_IJlSB_lEEESI_SJ_NS4_8TiledMMAINS4_8MMA_AtomIJNS4_20SM100_MMA_F16BF16_SSISI_SI_fLi64ELi128ELNS4_4UMMA5MajorE0ELSO_0ELNSN_7ScaleInE0ELSP_0EEEEEENS4_6LayoutISC_NS5_IJNSA_ILi0EEEST_ST_EEEEENS5_IJNS4_10UnderscoreESW_SW_EEEEENS4_13SM90_TMA_LOADENS4_14ComposedLayoutINS4_7SwizzleILi2ELi4ELi3EEENS4_18smem_ptr_flag_bitsILi16EEENSS_INS5_IJNSA_ILi8EEESG_EEENS5_IJSG_SB_EEEEEEEvNS4_8identityESZ_S19_vS1A_EENS_8epilogue10collective18CollectiveEpilogueINS1C_23Sm100TmaWarpSpecializedILi4ELi2ELi16ELb1ELb0EEEJSH_NS5_IJNSS_ISE_SB_EENSS_ISG_SB_EEEEESI_SJ_SI_SJ_NS1C_6fusion15FusionCallbacksIS1G_NS1K_17LinearCombinationISI_fSI_fLNS_15FloatRoundStyleE2EEESH_S1J_JEEENS4_5SM1004TMEM4LOAD26SM100_TMEM_LOAD_16dp256b4xESZ_S19_NS4_17SM75_U32x4_LDSM_NENS4_14SM90_TMA_STOREES19_NS4_17SM90_U32x4_STSM_NENS4_39AutoVectorizingCopyWithAssumedAlignmentILi128EEEEEEvvEEEEvNT_6ParamsE,"",@"SHT_CUDA_INFO"
	.sectionflags	@""
	.align	4


	//----- nvinfo : EIATTR_CUDA_API_VERSION
	.align		4
        /*0000*/ 	.byte	0x04, 0x37
        /*0002*/ 	.short	(.L_31 - .L_30)
.L_30:
        /*0004*/ 	.word	0x00000082


	//----- nvinfo : EIATTR_KPARAM_INFO
	.align		4
.L_31:
        /*0008*/ 	.byte	0x04, 0x17
        /*000a*/ 	.short	(.L_33 - .L_32)
.L_32:
        /*000c*/ 	.word	0x00000000
        /*0010*/ 	.short	0x0000
        /*0012*/ 	.short	0x0000
        /*0014*/ 	.byte	0x00, 0xf0, 0x01, 0x20


	//----- nvinfo : EIATTR_AT_ENTRY_FRAGMENTS
	.align		4
.L_33:
        /*0018*/ 	.byte	0x04, 0x4f
        /*001a*/ 	.short	(.L_35 - .L_34)


	//   ....[0]....
.L_34:
        /*001c*/ 	.word	0x00000006


	//----- nvinfo : EIATTR_RESERVED_SMEM_USED
	.align		4
.L_35:
        /*0020*/ 	.byte	0x01, 0x41
	.zero		2


	//----- nvinfo : EIATTR_SPARSE_MMA_MASK
	.align		4
        /*0024*/ 	.byte	0x03, 0x50
        /*0026*/ 	.short	0x0000


	//----- nvinfo : EIATTR_TCGEN05_1CTA_USED
	.align		4
        /*0028*/ 	.byte	0x01, 0x51
	.zero		2


	//----- nvinfo : EIATTR_MAXREG_COUNT
	.align		4
        /*002c*/ 	.byte	0x03, 0x1b
        /*002e*/ 	.short	0x00ff


	//----- nvinfo : EIATTR_NUM_BARRIERS
	.align		4
        /*0030*/ 	.byte	0x02, 0x4c
        /*0032*/ 	.byte	0x07
	.zero		1


	//----- nvinfo : EIATTR_EXTERNS
	.align		4
        /*0034*/ 	.byte	0x04, 0x0f
        /*0036*/ 	.short	(.L_37 - .L_36)


	//   ....[0]....
	.align		4
.L_36:
        /*0038*/ 	.word	index@(__assertfail)


	//----- nvinfo : EIATTR_MERCURY_ISA_VERSION
	.align		4
.L_37:
        /*003c*/ 	.byte	0x03, 0x5f
        /*003e*/ 	.short	0x0101


	//----- nvinfo : EIATTR_INT_WARP_WIDE_INSTR_OFFSETS
	.align		4
        /*0040*/ 	.byte	0x04, 0x31
        /*0042*/ 	.short	(.L_39 - .L_38)


	//   ....[0]....
.L_38:
        /*0044*/ 	.word	0x00001fc0


	//   ....[1]....
        /*0048*/ 	.word	0x000040e0


	//   ....[2]....
        /*004c*/ 	.word	0x00004100


	//   ....[3]....
        /*0050*/ 	.word	0x00004130


	//   ....[4]....
        /*0054*/ 	.word	0x00004a70


	//   ....[5]....
        /*0058*/ 	.word	0x00004ae0


	//   ....[6]....
        /*005c*/ 	.word	0x00004bc0


	//   ....[7]....
        /*0060*/ 	.word	0x00004c40


	//   ....[8]....
        /*0064*/ 	.word	0x00004d50


	//   ....[9]....
        /*0068*/ 	.word	0x00004de0


	//   ....[10]....
        /*006c*/ 	.word	0x00004fc0


	//   ....[11]....
        /*0070*/ 	.word	0x00005120


	//----- nvinfo : EIATTR_COOP_GROUP_MASK_REGIDS
	.align		4
.L_39:
        /*0074*/ 	.byte	0x04, 0x29
        /*0076*/ 	.short	(.L_41 - .L_40)


	//   ....[0]....
.L_40:
        /*0078*/ 	.word	0xffffffff


	//   ....[1]....
        /*007c*/ 	.word	0xffffffff


	//   ....[2]....
        /*0080*/ 	.word	0xffffffff


	//   ....[3]....
        /*0084*/ 	.word	0xffffffff


	//   ....[4]....
        /*0088*/ 	.word	0xffffffff


	//   ....[5]....
        /*008c*/ 	.word	0xffffffff


	//   ....[6]....
        /*0090*/ 	.word	0xffffffff


	//   ....[7]....
        /*0094*/ 	.word	0xffffffff


	//   ....[8]....
        /*0098*/ 	.word	0xffffffff


	//   ....[9]....
        /*009c*/ 	.word	0xffffffff


	//   ....[10]....
        /*00a0*/ 	.word	0xffffffff


	//   ....[11]....
        /*00a4*/ 	.word	0xffffffff


	//   ....[12]....
        /*00a8*/ 	.word	0xffffffff


	//----- nvinfo : EIATTR_COOP_GROUP_INSTR_OFFSETS
	.align		4
.L_41:
        /*00ac*/ 	.byte	0x04, 0x28
        /*00ae*/ 	.short	(.L_43 - .L_42)


	//   ....[0]....
.L_42:
        /*00b0*/ 	.word	0x00000090


	//   ....[1]....
        /*00b4*/ 	.word	0x000004d0


	//   ....[2]....
        /*00b8*/ 	.word	0x00000810


	//   ....[3]....
        /*00bc*/ 	.word	0x000009b0


	//   ....[4]....
        /*00c0*/ 	.word	0x00000ab0


	//   ....[5]....
        /*00c4*/ 	.word	0x00000c20


	//   ....[6]....
        /*00c8*/ 	.word	0x00000dc0


	//   ....[7]....
        /*00cc*/ 	.word	0x00001ea0


	//   ....[8]....
        /*00d0*/ 	.word	0x000033d0


	//   ....[9]....
        /*00d4*/ 	.word	0x000035e0


	//   ....[10]....
        /*00d8*/ 	.word	0x00003610


	//   ....[11]....
        /*00dc*/ 	.word	0x00003fc0


	//   ....[12]....
        /*00e0*/ 	.word	0x000041f0


	//----- nvinfo : EIATTR_VRC_CTA_INIT_COUNT
	.align		4
.L_43:
        /*00e4*/ 	.byte	0x02, 0x4a
        /*00e6*/ 	.byte	0x80
	.zero		1


	//----- nvinfo : EIATTR_SYSCALL_OFFSETS
	.align		4
        /*00e8*/ 	.byte	0x04, 0x46
        /*00ea*/ 	.short	(.L_45 - .L_44)


	//   ....[0]....
.L_44:
        /*00ec*/ 	.word	0x00005bd0


	//   ....[1]....
        /*00f0*/ 	.word	0x00005cc0


	//   ....[2]....
        /*00f4*/ 	.word	0x00006420


	//   ....[3]....
        /*00f8*/ 	.word	0x00006cd0


	//   ....[4]....
        /*00fc*/ 	.word	0x00007550


	//   ....[5]....
        /*0100*/ 	.word	0x00007dd0


	//----- nvinfo : EIATTR_MBARRIER_INSTR_OFFSETS
	.align		4
.L_45:
        /*0104*/ 	.byte	0x04, 0x39
        /*0106*/ 	.short	(.L_47 - .L_46)


	//   ....[0]....
.L_46:
        /*0108*/ 	.word	0x000005d0
        /*010c*/ 	.word	0x000000ff
        /*0110*/ 	.word	0x00000000
        /*0114*/ 	.short	0x0100
        /*0116*/ 	.byte	0x05
	.zero		1


	//   ....[1]....
        /*0118*/ 	.word	0x000005e0
        /*011c*/ 	.word	0x000000ff
        /*0120*/ 	.word	0x00000088
        /*0124*/ 	.short	0x0100
        /*0126*/ 	.byte	0x05
	.zero		1


	//   ....[2]....
        /*0128*/ 	.word	0x000005f0
        /*012c*/ 	.word	0x000000ff
        /*0130*/ 	.word	0x00000008
        /*0134*/ 	.short	0x0100
        /*0136*/ 	.byte	0x05
	.zero		1


	//   ....[3]....
        /*0138*/ 	.word	0x00000600
        /*013c*/ 	.word	0x000000ff
        /*0140*/ 	.word	0x00000090
        /*0144*/ 	.short	0x0100
        /*0146*/ 	.byte	0x05
	.zero		1


	//   ....[4]....
        /*0148*/ 	.word	0x00000610
        /*014c*/ 	.word	0x000000ff
        /*0150*/ 	.word	0x00000010
        /*0154*/ 	.short	0x0100
        /*0156*/ 	.byte	0x05
	.zero		1


	//   ....[5]....
        /*0158*/ 	.word	0x00000620
        /*015c*/ 	.word	0x000000ff
        /*0160*/ 	.word	0x00000098
        /*0164*/ 	.short	0x0100
        /*0166*/ 	.byte	0x05
	.zero		1


	//   ....[6]....
        /*0168*/ 	.word	0x00000630
        /*016c*/ 	.word	0x000000ff
        /*0170*/ 	.word	0x00000018
        /*0174*/ 	.short	0x0100
        /*0176*/ 	.byte	0x05
	.zero		1


	//   ....[7]....
        /*0178*/ 	.word	0x00000640
        /*017c*/ 	.word	0x000000ff
        /*0180*/ 	.word	0x000000a0
        /*0184*/ 	.short	0x0100
        /*0186*/ 	.byte	0x05
	.zero		1


	//   ....[8]....
        /*0188*/ 	.word	0x00000650
        /*018c*/ 	.word	0x000000ff
        /*0190*/ 	.word	0x00000020
        /*0194*/ 	.short	0x0100
        /*0196*/ 	.byte	0x05
	.zero		1


	//   ....[9]....
        /*0198*/ 	.word	0x00000660
        /*019c*/ 	.word	0x000000ff
        /*01a0*/ 	.word	0x000000a8
        /*01a4*/ 	.short	0x0100
        /*01a6*/ 	.byte	0x05
	.zero		1


	//   ....[10]....
        /*01a8*/ 	.word	0x00000670
        /*01ac*/ 	.word	0x000000ff
        /*01b0*/ 	.word	0x00000028
        /*01b4*/ 	.short	0x0100
        /*01b6*/ 	.byte	0x05
	.zero		1


	//   ....[11]....
        /*01b8*/ 	.word	0x00000680
        /*01bc*/ 	.word	0x000000ff
        /*01c0*/ 	.word	0x000000b0
        /*01c4*/ 	.short	0x0100
        /*01c6*/ 	.byte	0x05
	.zero		1


	//   ....[12]....
        /*01c8*/ 	.word	0x00000690
        /*01cc*/ 	.word	0x000000ff
        /*01d0*/ 	.word	0x00000030
        /*01d4*/ 	.short	0x0100
        /*01d6*/ 	.byte	0x05
	.zero		1


	//   ....[13]....
        /*01d8*/ 	.word	0x000006a0
        /*01dc*/ 	.word	0x000000ff
        /*01e0*/ 	.word	0x000000b8
        /*01e4*/ 	.short	0x0100
        /*01e6*/ 	.byte	0x05
	.zero		1


	//   ....[14]....
        /*01e8*/ 	.word	0x000006b0
        /*01ec*/ 	.word	0x000000ff
        /*01f0*/ 	.word	0x00000038
        /*01f4*/ 	.short	0x0100
        /*01f6*/ 	.byte	0x05
	.zero		1


	//   ....[15]....
        /*01f8*/ 	.word	0x000006c0
        /*01fc*/ 	.word	0x000000ff
        /*0200*/ 	.word	0x000000c0
        /*0204*/ 	.short	0x0100
        /*0206*/ 	.byte	0x05
	.zero		1


	//   ....[16]....
        /*0208*/ 	.word	0x000006d0
        /*020c*/ 	.word	0x000000ff
        /*0210*/ 	.word	0x00000040
        /*0214*/ 	.short	0x0100
        /*0216*/ 	.byte	0x05
	.zero		1


	//   ....[17]....
        /*0218*/ 	.word	0x000006e0
        /*021c*/ 	.word	0x000000ff
        /*0220*/ 	.word	0x000000c8
        /*0224*/ 	.short	0x0100
        /*0226*/ 	.byte	0x05
	.zero		1


	//   ....[18]....
        /*0228*/ 	.word	0x000006f0
        /*022c*/ 	.word	0x000000ff
        /*0230*/ 	.word	0x00000048
        /*0234*/ 	.short	0x0100
        /*0236*/ 	.byte	0x05
	.zero		1


	//   ....[19]....
        /*0238*/ 	.word	0x00000700
        /*023c*/ 	.word	0x000000ff
        /*0240*/ 	.word	0x000000d0
        /*0244*/ 	.short	0x0100
        /*0246*/ 	.byte	0x05
	.zero		1


	//   ....[20]....
        /*0248*/ 	.word	0x00000710
        /*024c*/ 	.word	0x000000ff
        /*0250*/ 	.word	0x00000050
        /*0254*/ 	.short	0x0100
        /*0256*/ 	.byte	0x05
	.zero		1


	//   ....[21]....
        /*0258*/ 	.word	0x00000720
        /*025c*/ 	.word	0x000000ff
        /*0260*/ 	.word	0x000000d8
        /*0264*/ 	.short	0x0100
        /*0266*/ 	.byte	0x05
	.zero		1


	//   ....[22]....
        /*0268*/ 	.word	0x00000730
        /*026c*/ 	.word	0x000000ff
        /*0270*/ 	.word	0x00000058
        /*0274*/ 	.short	0x0100
        /*0276*/ 	.byte	0x05
	.zero		1


	//   ....[23]....
        /*0278*/ 	.word	0x00000740
        /*027c*/ 	.word	0x000000ff
        /*0280*/ 	.word	0x000000e0
        /*0284*/ 	.short	0x0100
        /*0286*/ 	.byte	0x05
	.zero		1


	//   ....[24]....
        /*0288*/ 	.word	0x00000750
        /*028c*/ 	.word	0x000000ff
        /*0290*/ 	.word	0x00000060
        /*0294*/ 	.short	0x0100
        /*0296*/ 	.byte	0x05
	.zero		1


	//   ....[25]....
        /*0298*/ 	.word	0x00000760
        /*029c*/ 	.word	0x000000ff
        /*02a0*/ 	.word	0x000000e8
        /*02a4*/ 	.short	0x0100
        /*02a6*/ 	.byte	0x05
	.zero		1


	//   ....[26]....
        /*02a8*/ 	.word	0x00000770
        /*02ac*/ 	.word	0x000000ff
        /*02b0*/ 	.word	0x00000068
        /*02b4*/ 	.short	0x0100
        /*02b6*/ 	.byte	0x05
	.zero		1


	//   ....[27]....
        /*02b8*/ 	.word	0x00000780
        /*02bc*/ 	.word	0x000000ff
        /*02c0*/ 	.word	0x000000f0
        /*02c4*/ 	.short	0x0100
        /*02c6*/ 	.byte	0x05
	.zero		1


	//   ....[28]....
        /*02c8*/ 	.word	0x00000790
        /*02cc*/ 	.word	0x000000ff
        /*02d0*/ 	.word	0x00000070
        /*02d4*/ 	.short	0x0100
        /*02d6*/ 	.byte	0x05
	.zero		1


	//   ....[29]....
        /*02d8*/ 	.word	0x000007a0
        /*02dc*/ 	.word	0x000000ff
        /*02e0*/ 	.word	0x000000f8
        /*02e4*/ 	.short	0x0100
        /*02e6*/ 	.byte	0x05
	.zero		1


	//   ....[30]....
        /*02e8*/ 	.word	0x000007b0
        /*02ec*/ 	.word	0x000000ff
        /*02f0*/ 	.word	0x00000078
        /*02f4*/ 	.short	0x0100
        /*02f6*/ 	.byte	0x05
	.zero		1


	//   ....[31]....
        /*02f8*/ 	.word	0x000007c0
        /*02fc*/ 	.word	0x000000ff
        /*0300*/ 	.word	0x00000100
        /*0304*/ 	.short	0x0100
        /*0306*/ 	.byte	0x05
	.zero		1


	//   ....[32]....
        /*0308*/ 	.word	0x000007d0
        /*030c*/ 	.word	0x000000ff
        /*0310*/ 	.word	0x00000080
        /*0314*/ 	.short	0x0100
        /*0316*/ 	.byte	0x05
	.zero		1


	//   ....[33]....
        /*0318*/ 	.word	0x000007e0
        /*031c*/ 	.word	0x000000ff
        /*0320*/ 	.word	0x00000108
        /*0324*/ 	.short	0x0100
        /*0326*/ 	.byte	0x05
	.zero		1


	//   ....[34]....
        /*0328*/ 	.word	0x00000920
        /*032c*/ 	.word	0x000000ff
        /*0330*/ 	.word	0x00000110
        /*0334*/ 	.short	0x0100
        /*0336*/ 	.byte	0x07
	.zero		1


	//   ....[35]....
        /*0338*/ 	.word	0x00000930
        /*033c*/ 	.word	0x000000ff
        /*0340*/ 	.word	0x00000130
        /*0344*/ 	.short	0x0100
        /*0346*/ 	.byte	0x07
	.zero		1


	//   ....[36]....
        /*0348*/ 	.word	0x00000940
        /*034c*/ 	.word	0x000000ff
        /*0350*/ 	.word	0x00000118
        /*0354*/ 	.short	0x0100
        /*0356*/ 	.byte	0x07
	.zero		1


	//   ....[37]....
        /*0358*/ 	.word	0x00000950
        /*035c*/ 	.word	0x000000ff
        /*0360*/ 	.word	0x00000138
        /*0364*/ 	.short	0x0100
        /*0366*/ 	.byte	0x07
	.zero		1


	//   ....[38]....
        /*0368*/ 	.word	0x00000960
        /*036c*/ 	.word	0x000000ff
        /*0370*/ 	.word	0x00000120
        /*0374*/ 	.short	0x0100
        /*0376*/ 	.byte	0x07
	.zero		1


	//   ....[39]....
        /*0378*/ 	.word	0x00000970
        /*037c*/ 	.word	0x000000ff
        /*0380*/ 	.word	0x00000140
        /*0384*/ 	.short	0x0100
        /*0386*/ 	.byte	0x07
	.zero		1


	//   ....[40]....
        /*0388*/ 	.word	0x00000980
        /*038c*/ 	.word	0x000000ff
        /*0390*/ 	.word	0x00000128
        /*0394*/ 	.short	0x0100
        /*0396*/ 	.byte	0x07
	.zero		1


	//   ....[41]....
        /*0398*/ 	.word	0x00000990
        /*039c*/ 	.word	0x000000ff
        /*03a0*/ 	.word	0x00000148
        /*03a4*/ 	.short	0x0100
        /*03a6*/ 	.byte	0x07
	.zero		1


	//   ....[42]....
        /*03a8*/ 	.word	0x00000a80
        /*03ac*/ 	.word	0x000000ff
        /*03b0*/ 	.word	0x00000150
        /*03b4*/ 	.short	0x0100
        /*03b6*/ 	.byte	0x05
	.zero		1


	//   ....[43]....
        /*03b8*/ 	.word	0x00000a90
        /*03bc*/ 	.word	0x000000ff
        /*03c0*/ 	.word	0x00000158
        /*03c4*/ 	.short	0x0100
        /*03c6*/ 	.byte	0x05
	.zero		1


	//   ....[44]....
        /*03c8*/ 	.word	0x00000bd0
        /*03cc*/ 	.word	0x000000ff
        /*03d0*/ 	.word	0x00000160
        /*03d4*/ 	.short	0x0100
        /*03d6*/ 	.byte	0x05
	.zero		1


	//   ....[45]....
        /*03d8*/ 	.word	0x00000be0
        /*03dc*/ 	.word	0x000000ff
        /*03e0*/ 	.word	0x00000170
        /*03e4*/ 	.short	0x0100
        /*03e6*/ 	.byte	0x05
	.zero		1


	//   ....[46]....
        /*03e8*/ 	.word	0x00000bf0
        /*03ec*/ 	.word	0x000000ff
        /*03f0*/ 	.word	0x00000168
        /*03f4*/ 	.short	0x0100
        /*03f6*/ 	.byte	0x05
	.zero		1


	//   ....[47]....
        /*03f8*/ 	.word	0x00000c00
        /*03fc*/ 	.word	0x000000ff
        /*0400*/ 	.word	0x00000178
        /*0404*/ 	.short	0x0100
        /*0406*/ 	.byte	0x05
	.zero		1


	//   ....[48]....
        /*0408*/ 	.word	0x00000d30
        /*040c*/ 	.word	0x000000ff
        /*0410*/ 	.word	0x00000180
        /*0414*/ 	.short	0x0100
        /*0416*/ 	.byte	0x07
	.zero		1


	//   ....[49]....
        /*0418*/ 	.word	0x00000d40
        /*041c*/ 	.word	0x000000ff
        /*0420*/ 	.word	0x000001a0
        /*0424*/ 	.short	0x0100
        /*0426*/ 	.byte	0x07
	.zero		1


	//   ....[50]....
        /*0428*/ 	.word	0x00000d50
        /*042c*/ 	.word	0x000000ff
        /*0430*/ 	.word	0x00000188
        /*0434*/ 	.short	0x0100
        /*0436*/ 	.byte	0x07
	.zero		1


	//   ....[51]....
        /*0438*/ 	.word	0x00000d60
        /*043c*/ 	.word	0x000000ff
        /*0440*/ 	.word	0x000001a8
        /*0444*/ 	.short	0x0100
        /*0446*/ 	.byte	0x07
	.zero		1


	//   ....[52]....
        /*0448*/ 	.word	0x00000d70
        /*044c*/ 	.word	0x000000ff
        /*0450*/ 	.word	0x00000190
        /*0454*/ 	.short	0x0100
        /*0456*/ 	.byte	0x07
	.zero		1


	//   ....[53]....
        /*0458*/ 	.word	0x00000d80
        /*045c*/ 	.word	0x000000ff
        /*0460*/ 	.word	0x000001b0
        /*0464*/ 	.short	0x0100
        /*0466*/ 	.byte	0x07
	.zero		1


	//   ....[54]....
        /*0468*/ 	.word	0x00000d90
        /*046c*/ 	.word	0x000000ff
        /*0470*/ 	.word	0x00000198
        /*0474*/ 	.short	0x0100
        /*0476*/ 	.byte	0x07
	.zero		1


	//   ....[55]....
        /*0478*/ 	.word	0x00000da0
        /*047c*/ 	.word	0x000000ff
        /*0480*/ 	.word	0x000001b8
        /*0484*/ 	.short	0x0100
        /*0486*/ 	.byte	0x07
	.zero		1


	//   ....[56]....
        /*0488*/ 	.word	0x00000e90
        /*048c*/ 	.word	0x000000ff
        /*0490*/ 	.word	0x000001c0
        /*0494*/ 	.short	0x0100
        /*0496*/ 	.byte	0x05
	.zero		1


	//   ....[57]....
        /*0498*/ 	.word	0x00000ea0
        /*049c*/ 	.word	0x000000ff
        /*04a0*/ 	.word	0x000001d0
        /*04a4*/ 	.short	0x0100
        /*04a6*/ 	.byte	0x05
	.zero		1


	//   ....[58]....
        /*04a8*/ 	.word	0x00000eb0
        /*04ac*/ 	.word	0x000000ff
        /*04b0*/ 	.word	0x000001c8
        /*04b4*/ 	.short	0x0100
        /*04b6*/ 	.byte	0x05
	.zero		1


	//   ....[59]....
        /*04b8*/ 	.word	0x00000ec0
        /*04bc*/ 	.word	0x000000ff
        /*04c0*/ 	.word	0x000001d8
        /*04c4*/ 	.short	0x0100
        /*04c6*/ 	.byte	0x05
	.zero		1


	//   ....[60]....
        /*04c8*/ 	.word	0x000017a0
        /*04cc*/ 	.word	0x00000003
        /*04d0*/ 	.word	0x000001d0
        /*04d4*/ 	.short	0x010a
        /*04d6*/ 	.byte	0xff
	.zero		1


	//   ....[61]....
        /*04d8*/ 	.word	0x000017d0
        /*04dc*/ 	.word	0x00000003
        /*04e0*/ 	.word	0x000001c0
        /*04e4*/ 	.short	0x0101
        /*04e6*/ 	.byte	0xff
	.zero		1


	//   ....[62]....
        /*04e8*/ 	.word	0x000018a0
        /*04ec*/ 	.word	0x000000ff
        /*04f0*/ 	.word	0x00000088
        /*04f4*/ 	.short	0x010a
        /*04f6*/ 	.byte	0x08
	.zero		1


	//   ....[63]....
        /*04f8*/ 	.word	0x00001940
        /*04fc*/ 	.word	0x000000ff
        /*0500*/ 	.word	0x00000088
        /*0504*/ 	.short	0x010a
        /*0506*/ 	.byte	0x21
	.zero		1


	//   ....[64]....
        /*0508*/ 	.word	0x00001a90
        /*050c*/ 	.word	0x000000ff
        /*0510*/ 	.word	0x00000088
        /*0514*/ 	.short	0x010a
        /*0516*/ 	.byte	0x08
	.zero		1


	//   ....[65]....
        /*0518*/ 	.word	0x00001ba0
        /*051c*/ 	.word	0x000000ff
        /*0520*/ 	.word	0x00000158
        /*0524*/ 	.short	0x0101
        /*0526*/ 	.byte	0x04
	.zero		1


	//   ....[66]....
        /*0528*/ 	.word	0x00001bc0
        /*052c*/ 	.word	0x000000ff
        /*0530*/ 	.word	0x00000088
        /*0534*/ 	.short	0x010a
        /*0536*/ 	.byte	0x08
	.zero		1


	//   ....[67]....
        /*0538*/ 	.word	0x00001c40
        /*053c*/ 	.word	0x000000ff
        /*0540*/ 	.word	0x00000088
        /*0544*/ 	.short	0x010a
        /*0546*/ 	.byte	0x11
	.zero		1


	//   ....[68]....
        /*0548*/ 	.word	0x00001d90
        /*054c*/ 	.word	0x000000ff
        /*0550*/ 	.word	0x00000088
        /*0554*/ 	.short	0x010a
        /*0556*/ 	.byte	0x08
	.zero		1


	//   ....[69]....
        /*0558*/ 	.word	0x00001ed0
        /*055c*/ 	.word	0x00000002
        /*0560*/ 	.word	0x00000160
        /*0564*/ 	.short	0x010a
        /*0566*/ 	.byte	0xff
	.zero		1


	//   ....[70]....
        /*0568*/ 	.word	0x00001f90
        /*056c*/ 	.word	0x00000002
        /*0570*/ 	.word	0x00000000
        /*0574*/ 	.short	0x0101
        /*0576*/ 	.byte	0xff
	.zero		1


	//   ....[71]....
        /*0578*/ 	.word	0x000024f0
        /*057c*/ 	.word	0x000000ff
        /*0580*/ 	.word	0x00000000
        /*0584*/ 	.short	0x010a
        /*0586*/ 	.byte	0x05
	.zero		1


	//   ....[72]....
        /*0588*/ 	.word	0x00002580
        /*058c*/ 	.word	0x000000ff
        /*0590*/ 	.word	0x00000000
        /*0594*/ 	.short	0x010a
        /*0596*/ 	.byte	0x05
	.zero		1


	//   ....[73]....
        /*0598*/ 	.word	0x00002610
        /*059c*/ 	.word	0x000000ff
        /*05a0*/ 	.word	0x00000000
        /*05a4*/ 	.short	0x010a
        /*05a6*/ 	.byte	0x05
	.zero		1


	//   ....[74]....
        /*05a8*/ 	.word	0x000026a0
        /*05ac*/ 	.word	0x000000ff
        /*05b0*/ 	.word	0x00000000
        /*05b4*/ 	.short	0x010a
        /*05b6*/ 	.byte	0x05
	.zero		1


	//   ....[75]....
        /*05b8*/ 	.word	0x00002730
        /*05bc*/ 	.word	0x000000ff
        /*05c0*/ 	.word	0x00000000
        /*05c4*/ 	.short	0x010a
        /*05c6*/ 	.byte	0x05
	.zero		1


	//   ....[76]....
        /*05c8*/ 	.word	0x000027c0
        /*05cc*/ 	.word	0x000000ff
        /*05d0*/ 	.word	0x00000000
        /*05d4*/ 	.short	0x010a
        /*05d6*/ 	.byte	0x05
	.zero		1


	//   ....[77]....
        /*05d8*/ 	.word	0x00002850
        /*05dc*/ 	.word	0x000000ff
        /*05e0*/ 	.word	0x00000000
        /*05e4*/ 	.short	0x010a
        /*05e6*/ 	.byte	0x05
	.zero		1


	//   ....[78]....
        /*05e8*/ 	.word	0x000028e0
        /*05ec*/ 	.word	0x000000ff
        /*05f0*/ 	.word	0x00000000
        /*05f4*/ 	.short	0x010a
        /*05f6*/ 	.byte	0x05
	.zero		1


	//   ....[79]....
        /*05f8*/ 	.word	0x00002970
        /*05fc*/ 	.word	0x000000ff
        /*0600*/ 	.word	0x00000000
        /*0604*/ 	.short	0x010a
        /*0606*/ 	.byte	0x05
	.zero		1


	//   ....[80]....
        /*0608*/ 	.word	0x00002a00
        /*060c*/ 	.word	0x000000ff
        /*0610*/ 	.word	0x00000000
        /*0614*/ 	.short	0x010a
        /*0616*/ 	.byte	0x05
	.zero		1


	//   ....[81]....
        /*0618*/ 	.word	0x00002a90
        /*061c*/ 	.word	0x000000ff
        /*0620*/ 	.word	0x00000000
        /*0624*/ 	.short	0x010a
        /*0626*/ 	.byte	0x05
	.zero		1


	//   ....[82]....
        /*0628*/ 	.word	0x00002b20
        /*062c*/ 	.word	0x000000ff
        /*0630*/ 	.word	0x00000000
        /*0634*/ 	.short	0x010a
        /*0636*/ 	.byte	0x05
	.zero		1


	//   ....[83]....
        /*0638*/ 	.word	0x00002bb0
        /*063c*/ 	.word	0x000000ff
        /*0640*/ 	.word	0x00000000
        /*0644*/ 	.short	0x010a
        /*0646*/ 	.byte	0x05
	.zero		1


	//   ....[84]....
        /*0648*/ 	.word	0x00002c40
        /*064c*/ 	.word	0x000000ff
        /*0650*/ 	.word	0x00000000
        /*0654*/ 	.short	0x010a
        /*0656*/ 	.byte	0x05
	.zero		1


	//   ....[85]....
        /*0658*/ 	.word	0x00002cd0
        /*065c*/ 	.word	0x000000ff
        /*0660*/ 	.word	0x00000000
        /*0664*/ 	.short	0x010a
        /*0666*/ 	.byte	0x05
	.zero		1


	//   ....[86]....
        /*0668*/ 	.word	0x00002d60
        /*066c*/ 	.word	0x000000ff
        /*0670*/ 	.word	0x00000000
        /*0674*/ 	.short	0x010a
        /*0676*/ 	.byte	0x05
	.zero		1


	//   ....[87]....
        /*0678*/ 	.word	0x00002e00
        /*067c*/ 	.word	0x00000000
        /*0680*/ 	.word	0x00000000
        /*0684*/ 	.short	0x010a
        /*0686*/ 	.byte	0xff
	.zero		1


	//   ....[88]....
        /*0688*/ 	.word	0x00002f20
        /*068c*/ 	.word	0x00000000
        /*0690*/ 	.word	0x000001c0
        /*0694*/ 	.short	0x010a
        /*0696*/ 	.byte	0xff
	.zero		1


	//   ....[89]....
        /*0698*/ 	.word	0x00002f80
        /*069c*/ 	.word	0x00000004
        /*06a0*/ 	.word	0x00000000
        /*06a4*/ 	.short	0x0101
        /*06a6*/ 	.byte	0xff
	.zero		1


	//   ....[90]....
        /*06a8*/ 	.word	0x00002fa0
        /*06ac*/ 	.word	0x000000ff
        /*06b0*/ 	.word	0x00000170
        /*06b4*/ 	.short	0x010a
        /*06b6*/ 	.byte	0x05
	.zero		1


	//   ....[91]....
        /*06b8*/ 	.word	0x000030c0
        /*06bc*/ 	.word	0x00000000
        /*06c0*/ 	.word	0x00000160
        /*06c4*/ 	.short	0x010a
        /*06c6*/ 	.byte	0xff
	.zero		1


	//   ....[92]....
        /*06c8*/ 	.word	0x000031d0
        /*06cc*/ 	.word	0x00000000
        /*06d0*/ 	.word	0x00000000
        /*06d4*/ 	.short	0x0101
        /*06d6*/ 	.byte	0xff
	.zero		1


	//   ....[93]....
        /*06d8*/ 	.word	0x00003260
        /*06dc*/ 	.word	0x000000ff
        /*06e0*/ 	.word	0x00000170
        /*06e4*/ 	.short	0x0106
        /*06e6*/ 	.byte	0x05
	.zero		1


	//   ....[94]....
        /*06e8*/ 	.word	0x00003280
        /*06ec*/ 	.word	0x000000ff
        /*06f0*/ 	.word	0x00000170
        /*06f4*/ 	.short	0x010a
        /*06f6*/ 	.byte	0x05
	.zero		1


	//   ....[95]....
        /*06f8*/ 	.word	0x00003310
        /*06fc*/ 	.word	0x000000ff
        /*0700*/ 	.word	0x00000170
        /*0704*/ 	.short	0x0106
        /*0706*/ 	.byte	0x04
	.zero		1


	//   ....[96]....
        /*0708*/ 	.word	0x00003350
        /*070c*/ 	.word	0x00000000
        /*0710*/ 	.word	0x00000170
        /*0714*/ 	.short	0x010a
        /*0716*/ 	.byte	0xff
	.zero		1


	//   ....[97]....
        /*0718*/ 	.word	0x00003850
        /*071c*/ 	.word	0x00000000
        /*0720*/ 	.word	0x00000160
        /*0724*/ 	.short	0x010a
        /*0726*/ 	.byte	0xff
	.zero		1


	//   ....[98]....
        /*0728*/ 	.word	0x00003950
        /*072c*/ 	.word	0x00000003
        /*0730*/ 	.word	0x00000000
        /*0734*/ 	.short	0x0101
        /*0736*/ 	.byte	0xff
	.zero		1


	//   ....[99]....
        /*0738*/ 	.word	0x00003960
        /*073c*/ 	.word	0x000000ff
        /*0740*/ 	.word	0x00000000
        /*0744*/ 	.short	0x010a
        /*0746*/ 	.byte	0x04
	.zero		1


	//   ....[100]....
        /*0748*/ 	.word	0x000039e0
        /*074c*/ 	.word	0x000000ff
        /*0750*/ 	.word	0x000001a0
        /*0754*/ 	.short	0x010a
        /*0756*/ 	.byte	0x08
	.zero		1


	//   ....[101]....
        /*0758*/ 	.word	0x00003ac0
        /*075c*/ 	.word	0x000000ff
        /*0760*/ 	.word	0x00000000
        /*0764*/ 	.short	0x010a
        /*0766*/ 	.byte	0x07
	.zero		1


	//   ....[102]....
        /*0768*/ 	.word	0x00003c00
        /*076c*/ 	.word	0x000000ff
        /*0770*/ 	.word	0x00000000
        /*0774*/ 	.short	0x010a
        /*0776*/ 	.byte	0x04
	.zero		1


	//   ....[103]....
        /*0778*/ 	.word	0x00003df0
        /*077c*/ 	.word	0x000000ff
        /*0780*/ 	.word	0x00000000
        /*0784*/ 	.short	0x010a
        /*0786*/ 	.byte	0x05
	.zero		1


	//   ....[104]....
        /*0788*/ 	.word	0x00003e80
        /*078c*/ 	.word	0x000000ff
        /*0790*/ 	.word	0x00000000
        /*0794*/ 	.short	0x010a
        /*0796*/ 	.byte	0x05
	.zero		1


	//   ....[105]....
        /*0798*/ 	.word	0x00003f10
        /*079c*/ 	.word	0x000000ff
        /*07a0*/ 	.word	0x00000000
        /*07a4*/ 	.short	0x010a
        /*07a6*/ 	.byte	0x05
	.zero		1


	//   ....[106]....
        /*07a8*/ 	.word	0x00003fa0
        /*07ac*/ 	.word	0x000000ff
        /*07b0*/ 	.word	0x00000000
        /*07b4*/ 	.short	0x010a
        /*07b6*/ 	.byte	0x07
	.zero		1


	//   ....[107]....
        /*07b8*/ 	.word	0x00004420
        /*07bc*/ 	.word	0x00000000
        /*07c0*/ 	.word	0x00000160
        /*07c4*/ 	.short	0x010a
        /*07c6*/ 	.byte	0xff
	.zero		1


	//   ....[108]....
        /*07c8*/ 	.word	0x000044e0
        /*07cc*/ 	.word	0x00000000
        /*07d0*/ 	.word	0x00000000
        /*07d4*/ 	.short	0x0101
        /*07d6*/ 	.byte	0xff
	.zero		1


	//   ....[109]....
        /*07d8*/ 	.word	0x00004800
        /*07dc*/ 	.word	0x000000ff
        /*07e0*/ 	.word	0x00000158
        /*07e4*/ 	.short	0x010a
        /*07e6*/ 	.byte	0x07
	.zero		1


	//   ....[110]....
        /*07e8*/ 	.word	0x000049f0
        /*07ec*/ 	.word	0x000000ff
        /*07f0*/ 	.word	0x00000130
        /*07f4*/ 	.short	0x010a
        /*07f6*/ 	.byte	0x07
	.zero		1


	//   ....[111]....
        /*07f8*/ 	.word	0x00004b60
        /*07fc*/ 	.word	0x000000ff
        /*0800*/ 	.word	0x00000110
        /*0804*/ 	.short	0x010b
        /*0806*/ 	.byte	0x07
	.zero		1


	//   ....[112]....
        /*0808*/ 	.word	0x00004b70
        /*080c*/ 	.word	0x000000ff
        /*0810*/ 	.word	0x00000000
        /*0814*/ 	.short	0x0101
        /*0816*/ 	.byte	0x08
	.zero		1


	//   ....[113]....
        /*0818*/ 	.word	0x00004b90
        /*081c*/ 	.word	0x000000ff
        /*0820*/ 	.word	0x00000138
        /*0824*/ 	.short	0x010a
        /*0826*/ 	.byte	0x07
	.zero		1


	//   ....[114]....
        /*0828*/ 	.word	0x00004cf0
        /*082c*/ 	.word	0x000000ff
        /*0830*/ 	.word	0x00000118
        /*0834*/ 	.short	0x010b
        /*0836*/ 	.byte	0x07
	.zero		1


	//   ....[115]....
        /*0838*/ 	.word	0x00004d00
        /*083c*/ 	.word	0x000000ff
        /*0840*/ 	.word	0x00000000
        /*0844*/ 	.short	0x0101
        /*0846*/ 	.byte	0x08
	.zero		1


	//   ....[116]....
        /*0848*/ 	.word	0x00004d10
        /*084c*/ 	.word	0x000000ff
        /*0850*/ 	.word	0x00000140
        /*0854*/ 	.short	0x010a
        /*0856*/ 	.byte	0x07
	.zero		1


	//   ....[117]....
        /*0858*/ 	.word	0x00004eb0
        /*085c*/ 	.word	0x000000ff
        /*0860*/ 	.word	0x00000120
        /*0864*/ 	.short	0x010b
        /*0866*/ 	.byte	0x07
	.zero		1


	//   ....[118]....
        /*0868*/ 	.word	0x00004f20
        /*086c*/ 	.word	0x000000ff
        /*0870*/ 	.word	0x00000000
        /*0874*/ 	.short	0x0101
        /*0876*/ 	.byte	0x08
	.zero		1


	//   ....[119]....
        /*0878*/ 	.word	0x00004f50
        /*087c*/ 	.word	0x000000ff
        /*0880*/ 	.word	0x00000148
        /*0884*/ 	.short	0x010a
        /*0886*/ 	.byte	0x07
	.zero		1


	//   ....[120]....
        /*0888*/ 	.word	0x00005160
        /*088c*/ 	.word	0x000000ff
        /*0890*/ 	.word	0x00000128
        /*0894*/ 	.short	0x010b
        /*0896*/ 	.byte	0x07
	.zero		1


	//   ....[121]....
        /*0898*/ 	.word	0x00005180
        /*089c*/ 	.word	0x000000ff
        /*08a0*/ 	.word	0x00000000
        /*08a4*/ 	.short	0x0101
        /*08a6*/ 	.byte	0x0d
	.zero		1


	//   ....[122]....
        /*08a8*/ 	.word	0x000051b0
        /*08ac*/ 	.word	0x000000ff
        /*08b0*/ 	.word	0x00000130
        /*08b4*/ 	.short	0x010a
        /*08b6*/ 	.byte	0x07
	.zero		1


	//   ....[123]....
        /*08b8*/ 	.word	0x000051d0
        /*08bc*/ 	.word	0x000000ff
        /*08c0*/ 	.word	0x00000138
        /*08c4*/ 	.short	0x010a
        /*08c6*/ 	.byte	0x07
	.zero		1


	//   ....[124]....
        /*08c8*/ 	.word	0x000051f0
        /*08cc*/ 	.word	0x000000ff
        /*08d0*/ 	.word	0x00000140
        /*08d4*/ 	.short	0x010a
        /*08d6*/ 	.byte	0x07
	.zero		1


	//   ....[125]....
        /*08d8*/ 	.word	0x00005230
        /*08dc*/ 	.word	0x00000000
        /*08e0*/ 	.word	0x00000148
        /*08e4*/ 	.short	0x010a
        /*08e6*/ 	.byte	0xff
	.zero		1


	//   ....[126]....
        /*08e8*/ 	.word	0x00005590
        /*08ec*/ 	.word	0x00000000
        /*08f0*/ 	.word	0x00000160
        /*08f4*/ 	.short	0x010a
        /*08f6*/ 	.byte	0xff
	.zero		1


	//   ....[127]....
        /*08f8*/ 	.word	0x000056a0
        /*08fc*/ 	.word	0x00000000
        /*0900*/ 	.word	0x00000000
        /*0904*/ 	.short	0x0101
        /*0906*/ 	.byte	0xff
	.zero		1


	//   ....[128]....
        /*0908*/ 	.word	0x00006100
        /*090c*/ 	.word	0x000000ff
        /*0910*/ 	.word	0x00000110
        /*0914*/ 	.short	0x010a
        /*0916*/ 	.byte	0x30
	.zero		1


	//   ....[129]....
        /*0918*/ 	.word	0x00006170
        /*091c*/ 	.word	0x0000004f
        /*0920*/ 	.word	0x00000180
        /*0924*/ 	.short	0x010a
        /*0926*/ 	.byte	0xff
	.zero		1


	//   ....[130]....
        /*0928*/ 	.word	0x00006220
        /*092c*/ 	.word	0x000000ff
        /*0930*/ 	.word	0x00000110
        /*0934*/ 	.short	0x010a
        /*0936*/ 	.byte	0x30
	.zero		1


	//   ....[131]....
        /*0938*/ 	.word	0x00006300
        /*093c*/ 	.word	0x0000004f
        /*0940*/ 	.word	0x00000180
        /*0944*/ 	.short	0x010a
        /*0946*/ 	.byte	0xff
	.zero		1


	//   ....[132]....
        /*0948*/ 	.word	0x00006a30
        /*094c*/ 	.word	0x00000000
        /*0950*/ 	.word	0x00000000
        /*0954*/ 	.short	0x0101
        /*0956*/ 	.byte	0xff
	.zero		1


	//   ....[133]....
        /*0958*/ 	.word	0x00006a40
        /*095c*/ 	.word	0x00000003
        /*0960*/ 	.word	0x00000110
        /*0964*/ 	.short	0x010a
        /*0966*/ 	.byte	0xff
	.zero		1


	//   ....[134]....
        /*0968*/ 	.word	0x00006b00
        /*096c*/ 	.word	0x00000003
        /*0970*/ 	.word	0x00000110
        /*0974*/ 	.short	0x010a
        /*0976*/ 	.byte	0xff
	.zero		1


	//   ....[135]....
        /*0978*/ 	.word	0x000072b0
        /*097c*/ 	.word	0x00000026
        /*0980*/ 	.word	0x00000000
        /*0984*/ 	.short	0x0101
        /*0986*/ 	.byte	0xff
	.zero		1


	//   ....[136]....
        /*0988*/ 	.word	0x000072d0
        /*098c*/ 	.word	0x00000053
        /*0990*/ 	.word	0x00000110
        /*0994*/ 	.short	0x010a
        /*0996*/ 	.byte	0xff
	.zero		1


	//   ....[137]....
        /*0998*/ 	.word	0x00007380
        /*099c*/ 	.word	0x00000053
        /*09a0*/ 	.word	0x00000110
        /*09a4*/ 	.short	0x010a
        /*09a6*/ 	.byte	0xff
	.zero		1


	//   ....[138]....
        /*09a8*/ 	.word	0x00007b30
        /*09ac*/ 	.word	0x00000026
        /*09b0*/ 	.word	0x00000000
        /*09b4*/ 	.short	0x0101
        /*09b6*/ 	.byte	0xff
	.zero		1


	//   ....[139]....
        /*09b8*/ 	.word	0x00007b50
        /*09bc*/ 	.word	0x00000058
        /*09c0*/ 	.word	0x00000110
        /*09c4*/ 	.short	0x010a
        /*09c6*/ 	.byte	0xff
	.zero		1


	//   ....[140]....
        /*09c8*/ 	.word	0x00007c00
        /*09cc*/ 	.word	0x00000058
        /*09d0*/ 	.word	0x00000110
        /*09d4*/ 	.short	0x010a
        /*09d6*/ 	.byte	0xff
	.zero		1


	//   ....[141]....
        /*09d8*/ 	.word	0x00007f30
        /*09dc*/ 	.word	0x000000ff
        /*09e0*/ 	.word	0x00000000
        /*09e4*/ 	.short	0x0101
        /*09e6*/ 	.byte	0x05
	.zero		1


	//   ....[142]....
        /*09e8*/ 	.word	0x00008410
        /*09ec*/ 	.word	0x00000002
        /*09f0*/ 	.word	0x00000000
        /*09f4*/ 	.short	0x0101
        /*09f6*/ 	.byte	0xff
	.zero		1


	//   ....[143]....
        /*09f8*/ 	.word	0x00008680
        /*09fc*/ 	.word	0x000000ff
        /*0a00*/ 	.word	0x00000000
        /*0a04*/ 	.short	0x0101
        /*0a06*/ 	.byte	0x04
	.zero		1


	//   ....[144]....
        /*0a08*/ 	.word	0x000086a0
        /*0a0c*/ 	.word	0x00000003
        /*0a10*/ 	.word	0x000001d0
        /*0a14*/ 	.short	0x010a
        /*0a16*/ 	.byte	0xff
	.zero		1


	//   ....[145]....
        /*0a18*/ 	.word	0x00008700
        /*0a1c*/ 	.word	0x00000002
        /*0a20*/ 	.word	0x00000088
        /*0a24*/ 	.short	0x010a
        /*0a26*/ 	.byte	0xff
	.zero		1


	//   ....[146]....
        /*0a28*/ 	.word	0x00008760
        /*0a2c*/ 	.word	0x00000002
        /*0a30*/ 	.word	0x00000088
        /*0a34*/ 	.short	0x010a
        /*0a36*/ 	.byte	0xff
	.zero		1


	//   ....[147]....
        /*0a38*/ 	.word	0x000087b0
        /*0a3c*/ 	.word	0x00000002
        /*0a40*/ 	.word	0x00000160
        /*0a44*/ 	.short	0x010a
        /*0a46*/ 	.byte	0xff
	.zero		1


	//   ....[148]....
        /*0a48*/ 	.word	0x00008810
        /*0a4c*/ 	.word	0x00000000
        /*0a50*/ 	.word	0x00000000
        /*0a54*/ 	.short	0x010a
        /*0a56*/ 	.byte	0xff
	.zero		1


	//   ....[149]....
        /*0a58*/ 	.word	0x00008870
        /*0a5c*/ 	.word	0x00000000
        /*0a60*/ 	.word	0x00000000
        /*0a64*/ 	.short	0x010a
        /*0a66*/ 	.byte	0xff
	.zero		1


	//   ....[150]....
        /*0a68*/ 	.word	0x000088d0
        /*0a6c*/ 	.word	0x00000000
        /*0a70*/ 	.word	0x00000000
        /*0a74*/ 	.short	0x010a
        /*0a76*/ 	.byte	0xff
	.zero		1


	//   ....[151]....
        /*0a78*/ 	.word	0x00008930
        /*0a7c*/ 	.word	0x00000000
        /*0a80*/ 	.word	0x00000000
        /*0a84*/ 	.short	0x010a
        /*0a86*/ 	.byte	0xff
	.zero		1


	//   ....[152]....
        /*0a88*/ 	.word	0x00008990
        /*0a8c*/ 	.word	0x00000000
        /*0a90*/ 	.word	0x00000000
        /*0a94*/ 	.short	0x010a
        /*0a96*/ 	.byte	0xff
	.zero		1


	//   ....[153]....
        /*0a98*/ 	.word	0x000089f0
        /*0a9c*/ 	.word	0x00000000
        /*0aa0*/ 	.word	0x00000000
        /*0aa4*/ 	.short	0x010a
        /*0aa6*/ 	.byte	0xff
	.zero		1


	//   ....[154]....
        /*0aa8*/ 	.word	0x00008a50
        /*0aac*/ 	.word	0x00000000
        /*0ab0*/ 	.word	0x00000000
        /*0ab4*/ 	.short	0x010a
        /*0ab6*/ 	.byte	0xff
	.zero		1


	//   ....[155]....
        /*0ab8*/ 	.word	0x00008ab0
        /*0abc*/ 	.word	0x00000000
        /*0ac0*/ 	.word	0x00000000
        /*0ac4*/ 	.short	0x010a
        /*0ac6*/ 	.byte	0xff
	.zero		1


	//   ....[156]....
        /*0ac8*/ 	.word	0x00008b10
        /*0acc*/ 	.word	0x00000000
        /*0ad0*/ 	.word	0x00000000
        /*0ad4*/ 	.short	0x010a
        /*0ad6*/ 	.byte	0xff
	.zero		1


	//   ....[157]....
        /*0ad8*/ 	.word	0x00008b70
        /*0adc*/ 	.word	0x00000000
        /*0ae0*/ 	.word	0x00000000
        /*0ae4*/ 	.short	0x010a
        /*0ae6*/ 	.byte	0xff
	.zero		1


	//   ....[158]....
        /*0ae8*/ 	.word	0x00008bd0
        /*0aec*/ 	.word	0x00000000
        /*0af0*/ 	.word	0x00000000
        /*0af4*/ 	.short	0x010a
        /*0af6*/ 	.byte	0xff
	.zero		1


	//   ....[159]....
        /*0af8*/ 	.word	0x00008c30
        /*0afc*/ 	.word	0x00000000
        /*0b00*/ 	.word	0x00000000
        /*0b04*/ 	.short	0x010a
        /*0b06*/ 	.byte	0xff
	.zero		1


	//   ....[160]....
        /*0b08*/ 	.word	0x00008c90
        /*0b0c*/ 	.word	0x00000000
        /*0b10*/ 	.word	0x00000000
        /*0b14*/ 	.short	0x010a
        /*0b16*/ 	.byte	0xff
	.zero		1


	//   ....[161]....
        /*0b18*/ 	.word	0x00008cf0
        /*0b1c*/ 	.word	0x00000000
        /*0b20*/ 	.word	0x00000000
        /*0b24*/ 	.short	0x010a
        /*0b26*/ 	.byte	0xff
	.zero		1


	//   ....[162]....
        /*0b28*/ 	.word	0x00008d50
        /*0b2c*/ 	.word	0x00000000
        /*0b30*/ 	.word	0x00000000
        /*0b34*/ 	.short	0x010a
        /*0b36*/ 	.byte	0xff
	.zero		1


	//   ....[163]....
        /*0b38*/ 	.word	0x00008db0
        /*0b3c*/ 	.word	0x00000000
        /*0b40*/ 	.word	0x00000000
        /*0b44*/ 	.short	0x010a
        /*0b46*/ 	.byte	0xff
	.zero		1


	//   ....[164]....
        /*0b48*/ 	.word	0x00008e00
        /*0b4c*/ 	.word	0x00000000
        /*0b50*/ 	.word	0x000001c0
        /*0b54*/ 	.short	0x010a
        /*0b56*/ 	.byte	0xff
	.zero		1


	//   ....[165]....
        /*0b58*/ 	.word	0x00008e60
        /*0b5c*/ 	.word	0x00000000
        /*0b60*/ 	.word	0x00000170
        /*0b64*/ 	.short	0x010a
        /*0b66*/ 	.byte	0xff
	.zero		1


	//   ....[166]....
        /*0b68*/ 	.word	0x00008eb0
        /*0b6c*/ 	.word	0x00000000
        /*0b70*/ 	.word	0x00000160
        /*0b74*/ 	.short	0x010a
        /*0b76*/ 	.byte	0xff
	.zero		1


	//   ....[167]....
        /*0b78*/ 	.word	0x00008f10
        /*0b7c*/ 	.word	0x00000000
        /*0b80*/ 	.word	0x00000170
        /*0b84*/ 	.short	0x010a
        /*0b86*/ 	.byte	0xff
	.zero		1


	//   ....[168]....
        /*0b88*/ 	.word	0x00008f60
        /*0b8c*/ 	.word	0x00000000
        /*0b90*/ 	.word	0x00000160
        /*0b94*/ 	.short	0x010a
        /*0b96*/ 	.byte	0xff
	.zero		1


	//   ....[169]....
        /*0b98*/ 	.word	0x00008fc0
        /*0b9c*/ 	.word	0x00000003
        /*0ba0*/ 	.word	0x000001a0
        /*0ba4*/ 	.short	0x010a
        /*0ba6*/ 	.byte	0xff
	.zero		1


	//   ....[170]....
        /*0ba8*/ 	.word	0x00009020
        /*0bac*/ 	.word	0x00000000
        /*0bb0*/ 	.word	0x00000000
        /*0bb4*/ 	.short	0x010a
        /*0bb6*/ 	.byte	0xff
	.zero		1


	//   ....[171]....
        /*0bb8*/ 	.word	0x00009080
        /*0bbc*/ 	.word	0x00000000
        /*0bc0*/ 	.word	0x00000000
        /*0bc4*/ 	.short	0x010a
        /*0bc6*/ 	.byte	0xff
	.zero		1


	//   ....[172]....
        /*0bc8*/ 	.word	0x000090e0
        /*0bcc*/ 	.word	0x00000000
        /*0bd0*/ 	.word	0x00000000
        /*0bd4*/ 	.short	0x010a
        /*0bd6*/ 	.byte	0xff
	.zero		1


	//   ....[173]....
        /*0bd8*/ 	.word	0x00009140
        /*0bdc*/ 	.word	0x00000000
        /*0be0*/ 	.word	0x00000000
        /*0be4*/ 	.short	0x010a
        /*0be6*/ 	.byte	0xff
	.zero		1


	//   ....[174]....
        /*0be8*/ 	.word	0x000091a0
        /*0bec*/ 	.word	0x00000000
        /*0bf0*/ 	.word	0x00000000
        /*0bf4*/ 	.short	0x010a
        /*0bf6*/ 	.byte	0xff
	.zero		1


	//   ....[175]....
        /*0bf8*/ 	.word	0x000091f0
        /*0bfc*/ 	.word	0x00000000
        /*0c00*/ 	.word	0x00000160
        /*0c04*/ 	.short	0x010a
        /*0c06*/ 	.byte	0xff
	.zero		1


	//   ....[176]....
        /*0c08*/ 	.word	0x00009250
        /*0c0c*/ 	.word	0x00000000
        /*0c10*/ 	.word	0x00000158
        /*0c14*/ 	.short	0x010a
        /*0c16*/ 	.byte	0xff
	.zero		1


	//   ....[177]....
        /*0c18*/ 	.word	0x000092b0
        /*0c1c*/ 	.word	0x00000003
        /*0c20*/ 	.word	0x00000130
        /*0c24*/ 	.short	0x010a
        /*0c26*/ 	.byte	0xff
	.zero		1


	//   ....[178]....
        /*0c28*/ 	.word	0x00009310
        /*0c2c*/ 	.word	0x00000003
        /*0c30*/ 	.word	0x00000138
        /*0c34*/ 	.short	0x010a
        /*0c36*/ 	.byte	0xff
	.zero		1


	//   ....[179]....
        /*0c38*/ 	.word	0x00009370
        /*0c3c*/ 	.word	0x00000003
        /*0c40*/ 	.word	0x00000140
        /*0c44*/ 	.short	0x010a
        /*0c46*/ 	.byte	0xff
	.zero		1


	//   ....[180]....
        /*0c48*/ 	.word	0x000093d0
        /*0c4c*/ 	.word	0x00000003
        /*0c50*/ 	.word	0x00000148
        /*0c54*/ 	.short	0x010a
        /*0c56*/ 	.byte	0xff
	.zero		1


	//   ....[181]....
        /*0c58*/ 	.word	0x00009430
        /*0c5c*/ 	.word	0x00000000
        /*0c60*/ 	.word	0x00000130
        /*0c64*/ 	.short	0x010a
        /*0c66*/ 	.byte	0xff
	.zero		1


	//   ....[182]....
        /*0c68*/ 	.word	0x00009490
        /*0c6c*/ 	.word	0x00000000
        /*0c70*/ 	.word	0x00000138
        /*0c74*/ 	.short	0x010a
        /*0c76*/ 	.byte	0xff
	.zero		1


	//   ....[183]....
        /*0c78*/ 	.word	0x000094f0
        /*0c7c*/ 	.word	0x00000000
        /*0c80*/ 	.word	0x00000140
        /*0c84*/ 	.short	0x010a
        /*0c86*/ 	.byte	0xff
	.zero		1


	//   ....[184]....
        /*0c88*/ 	.word	0x00009540
        /*0c8c*/ 	.word	0x00000000
        /*0c90*/ 	.word	0x00000160
        /*0c94*/ 	.short	0x010a
        /*0c96*/ 	.byte	0xff
	.zero		1


	//   ....[185]....
        /*0c98*/ 	.word	0x000095a0
        /*0c9c*/ 	.word	0x00000002
        /*0ca0*/ 	.word	0x00000110
        /*0ca4*/ 	.short	0x010a
        /*0ca6*/ 	.byte	0xff
	.zero		1


	//   ....[186]....
        /*0ca8*/ 	.word	0x000095f0
        /*0cac*/ 	.word	0x0000004f
        /*0cb0*/ 	.word	0x00000180
        /*0cb4*/ 	.short	0x010a
        /*0cb6*/ 	.byte	0xff
	.zero		1


	//   ....[187]....
        /*0cb8*/ 	.word	0x00009640
        /*0cbc*/ 	.word	0x00000003
        /*0cc0*/ 	.word	0x00000110
        /*0cc4*/ 	.short	0x010a
        /*0cc6*/ 	.byte	0xff
	.zero		1


	//   ....[188]....
        /*0cc8*/ 	.word	0x00009690
        /*0ccc*/ 	.word	0x00000053
        /*0cd0*/ 	.word	0x00000110
        /*0cd4*/ 	.short	0x010a
        /*0cd6*/ 	.byte	0xff
	.zero		1


	//   ....[189]....
        /*0cd8*/ 	.word	0x000096e0
        /*0cdc*/ 	.word	0x00000058
        /*0ce0*/ 	.word	0x00000110
        /*0ce4*/ 	.short	0x010a
        /*0ce6*/ 	.byte	0xff
	.zero		1


	//----- nvinfo : EIATTR_NUM_MBARRIERS
	.align		4
.L_47:
        /*0ce8*/ 	.byte	0x03, 0x38
        /*0cea*/ 	.short	0x003c


	//----- nvinfo : EIATTR_EXIT_INSTR_OFFSETS
	.align		4
        /*0cec*/ 	.byte	0x04, 0x1c
        /*0cee*/ 	.short	(.L_49 - .L_48)


	//   ....[0]....
.L_48:
        /*0cf0*/ 	.word	0x00002e30


	//   ....[1]....
        /*0cf4*/ 	.word	0x00003320


	//   ....[2]....
        /*0cf8*/ 	.word	0x00003380


	//   ....[3]....
        /*0cfc*/ 	.word	0x00004200


	//   ....[4]....
        /*0d00*/ 	.word	0x00005260


	//   ....[5]....
        /*0d04*/ 	.word	0x000052a0


	//   ....[6]....
        /*0d08*/ 	.word	0x00008570


	//   ....[7]....
        /*0d0c*/ 	.word	0x000085f0


	//   ....[8]....
        /*0d10*/ 	.word	0x00008620


	//   ....[9]....
        /*0d14*/ 	.word	0x00008690


	//----- nvinfo : EIATTR_MAX_THREADS
	.align		4
.L_49:
        /*0d18*/ 	.byte	0x04, 0x05
        /*0d1a*/ 	.short	(.L_51 - .L_50)
.L_50:
        /*0d1c*/ 	.word	0x00000100
        /*0d20*/ 	.word	0x00000001
        /*0d24*/ 	.word	0x00000001


	//----- nvinfo : EIATTR_CRS_STACK_SIZE
	.align		4
.L_51:
        /*0d28*/ 	.byte	0x04, 0x1e
        /*0d2a*/ 	.short	(.L_53 - .L_52)
.L_52:
        /*0d2c*/ 	.word	0x00000000


	//----- nvinfo : EIATTR_CBANK_PARAM_SIZE
	.align		4
.L_53:
        /*0d30*/ 	.byte	0x03, 0x19
        /*0d32*/ 	.short	0x0800


	//----- nvinfo : EIATTR_PARAM_CBANK
	.align		4
        /*0d34*/ 	.byte	0x04, 0x0a
        /*0d36*/ 	.short	(.L_55 - .L_54)
	.align		4
.L_54:
        /*0d38*/ 	.word	index@(.nv.constant0._ZN7cutlass13device_kernelINS_4gemm6kernel13GemmUniversalIN4cute5tupleIJiiiiEEENS1_10collective13CollectiveMmaINS1_35MainloopSm100TmaUmmaWarpSpecializedILi17ELi2ELi4ENS5_IJNS4_1CILi1EEESB_SB_EEEEENS5_IJNSA_ILi64EEENSA_ILi128EEENSA_ILi32EEEEEENS_6half_tENS5_IJlSB_lEEESI_SJ_NS4_8TiledMMAINS4_8MMA_AtomIJNS4_20SM100_MMA_F16BF16_SSISI_SI_fLi64ELi128ELNS4_4UMMA5MajorE0ELSO_0ELNSN_7ScaleInE0ELSP_0EEEEEENS4_6LayoutISC_NS5_IJNSA_ILi0EEEST_ST_EEEEENS5_IJNS4_10UnderscoreESW_SW_EEEEENS4_13SM90_TMA_LOADENS4_14ComposedLayoutINS4_7SwizzleILi2ELi4ELi3EEENS4_18smem_ptr_flag_bitsILi16EEENSS_INS5_IJNSA_ILi8EEESG_EEENS5_IJSG_SB_EEEEEEEvNS4_8identityESZ_S19_vS1A_EENS_8epilogue10collective18CollectiveEpilogueINS1C_23Sm100TmaWarpSpecializedILi4ELi2ELi16ELb1ELb0EEEJSH_NS5_IJNSS_ISE_SB_EENSS_ISG_SB_EEEEESI_SJ_SI_SJ_NS1C_6fusion15FusionCallbacksIS1G_NS1K_17LinearCombinationISI_fSI_fLNS_15FloatRoundStyleE2EEESH_S1J_JEEENS4_5SM1004TMEM4LOAD26SM100_TMEM_LOAD_16dp256b4xESZ_S19_NS4_17SM75_U32x4_LDSM_NENS4_14SM90_TMA_STOREES19_NS4_17SM90_U32x4_STSM_NENS4_39AutoVectorizingCopyWithAssumedAlignmentILi128EEEEEEvvEEEEvNT_6ParamsE)
        /*0d3c*/ 	.short	0x0380
        /*0d3e*/ 	.short	0x0800


	//----- nvinfo : EIATTR_SW_WAR
	.align		4
.L_55:
        /*0d40*/ 	.byte	0x04, 0x36
        /*0d42*/ 	.short	(.L_57 - .L_56)
.L_56:
        /*0d44*/ 	.word	0x00000008
.L_57:


//--------------------- .nv.callgraph             --------------------------
	.section	.nv.callgraph,"",@"SHT_CUDA_CALLGRAPH"
	.align	4
	.sectionentsize	8
	.align		4
        /*0000*/ 	.word	0x00000000
	.align		4
        /*0004*/ 	.word	0xffffffff
	.align		4
        /*0008*/ 	.word	index@(_ZN7cutlass13device_kernelINS_4gemm6kernel13GemmUniversalIN4cute5tupleIJiiiiEEENS1_10collective13CollectiveMmaINS1_35MainloopSm100TmaUmmaWarpSpecializedILi17ELi2ELi4ENS5_IJNS4_1CILi1EEESB_SB_EEEEENS5_IJNSA_ILi64EEENSA_ILi128EEENSA_ILi32EEEEEENS_6half_tENS5_IJlSB_lEEESI_SJ_NS4_8TiledMMAINS4_8MMA_AtomIJNS4_20SM100_MMA_F16BF16_SSISI_SI_fLi64ELi128ELNS4_4UMMA5MajorE0ELSO_0ELNSN_7ScaleInE0ELSP_0EEEEEENS4_6LayoutISC_NS5_IJNSA_ILi0EEEST_ST_EEEEENS5_IJNS4_10UnderscoreESW_SW_EEEEENS4_13SM90_TMA_LOADENS4_14ComposedLayoutINS4_7SwizzleILi2ELi4ELi3EEENS4_18smem_ptr_flag_bitsILi16EEENSS_INS5_IJNSA_ILi8EEESG_EEENS5_IJSG_SB_EEEEEEEvNS4_8identityESZ_S19_vS1A_EENS_8epilogue10collective18CollectiveEpilogueINS1C_23Sm100TmaWarpSpecializedILi4ELi2ELi16ELb1ELb0EEEJSH_NS5_IJNSS_ISE_SB_EENSS_ISG_SB_EEEEESI_SJ_SI_SJ_NS1C_6fusion15FusionCallbacksIS1G_NS1K_17LinearCombinationISI_fSI_fLNS_15FloatRoundStyleE2EEESH_S1J_JEEENS4_5SM1004TMEM4LOAD26SM100_TMEM_LOAD_16dp256b4xESZ_S19_NS4_17SM75_U32x4_LDSM_NENS4_14SM90_TMA_STOREES19_NS4_17SM90_U32x4_STSM_NENS4_39AutoVectorizingCopyWithAssumedAlignmentILi128EEEEEEvvEEEEvNT_6ParamsE)
	.align		4
        /*000c*/ 	.word	index@(__assertfail)
	.align		4
        /*0010*/ 	.word	0x00000000
	.align		4
        /*0014*/ 	.word	0xfffffffe
	.align		4
        /*0018*/ 	.word	0x00000000
	.align		4
        /*001c*/ 	.word	0xfffffffd
	.align		4
        /*0020*/ 	.word	0x00000000
	.align		4
        /*0024*/ 	.word	0xfffffffc


//--------------------- .nv.constant4             --------------------------
	.section	.nv.constant4,"a",@progbits
	.align	8
	.align		8
.nv.constant4:
        /*0000*/ 	.dword	__assertfail
	.align		8
        /*0008*/ 	.dword	__unnamed_1
	.align		8
        /*0010*/ 	.dword	__unnamed_2
	.align		8
        /*0018*/ 	.dword	_ZN40_INTERNAL_43bdd0fc_4_k_cu_deae914a_220454cuda3std3__45__cpo5beginE
	.align		8
        /*0020*/ 	.dword	_ZN40_INTERNAL_43bdd0fc_4_k_cu_deae914a_220454cuda3std3__45__cpo3endE
	.align		8
        /*0028*/ 	.dword	_ZN40_INTERNAL_43bdd0fc_4_k_cu_deae914a_220454cuda3std3__45__cpo6cbeginE
	.align		8
        /*0030*/ 	.dword	_ZN40_INTERNAL_43bdd0fc_4_k_cu_deae914a_220454cuda3std3__45__cpo4cendE
	.align		8
        /*0038*/ 	.dword	_ZN40_INTERNAL_43bdd0fc_4_k_cu_deae914a_220454cuda3std3__442_GLOBAL__N__43bdd0fc_4_k_cu_deae914a_220456ignoreE
	.align		8
        /*0040*/ 	.dword	_ZN40_INTERNAL_43bdd0fc_4_k_cu_deae914a_220454cuda3std3__419piecewise_constructE
	.align		8
        /*0048*/ 	.dword	_ZN40_INTERNAL_43bdd0fc_4_k_cu_deae914a_220454cuda3std3__48in_placeE
	.align		8
        /*0050*/ 	.dword	_ZN40_INTERNAL_43bdd0fc_4_k_cu_deae914a_220454cuda3std6ranges3__45__cpo4swapE
	.align		8
        /*0058*/ 	.dword	_ZN40_INTERNAL_43bdd0fc_4_k_cu_deae914a_220454cuda3std6ranges3__45__cpo9iter_moveE
	.align		8
        /*0060*/ 	.dword	_ZN40_INTERNAL_43bdd0fc_4_k_cu_deae914a_220454cute7productE
	.align		8
        /*0068*/ 	.dword	_ZN40_INTERNAL_43bdd0fc_4_k_cu_deae914a_220454cute1_E
	.align		8
        /*0070*/ 	.dword	$str$25
	.align		8
        /*0078*/ 	.dword	$str$26
	.align		8
        /*0080*/ 	.dword	$str$27
	.align		8
        /*0088*/ 	.dword	$str$28


//--------------------- .text._ZN7cutlass13device_kernelINS_4gemm6kernel13GemmUniversalIN4cute5tupleIJiiiiEEENS1_10collective13CollectiveMmaINS1_35MainloopSm100TmaUmmaWarpSpecializedILi17ELi2ELi4ENS5_IJNS4_1CILi1EEESB_SB_EEEEENS5_IJNSA_ILi64EEENSA_ILi128EEENSA_ILi32EEEEEENS_6half_tENS5_IJlSB_lEEESI_SJ_NS4_8TiledMMAINS4_8MMA_AtomIJNS4_20SM100_MMA_F16BF16_SSISI_SI_fLi64ELi128ELNS4_4UMMA5MajorE0ELSO_0ELNSN_7ScaleInE0ELSP_0EEEEEENS4_6LayoutISC_NS5_IJNSA_ILi0EEEST_ST_EEEEENS5_IJNS4_10UnderscoreESW_SW_EEEEENS4_13SM90_TMA_LOADENS4_14ComposedLayoutINS4_7SwizzleILi2ELi4ELi3EEENS4_18smem_ptr_flag_bitsILi16EEENSS_INS5_IJNSA_ILi8EEESG_EEENS5_IJSG_SB_EEEEEEEvNS4_8identityESZ_S19_vS1A_EENS_8epilogue10collective18CollectiveEpilogueINS1C_23Sm100TmaWarpSpecializedILi4ELi2ELi16ELb1ELb0EEEJSH_NS5_IJNSS_ISE_SB_EENSS_ISG_SB_EEEEESI_SJ_SI_SJ_NS1C_6fusion15FusionCallbacksIS1G_NS1K_17LinearCombinationISI_fSI_fLNS_15FloatRoundStyleE2EEESH_S1J_JEEENS4_5SM1004TMEM4LOAD26SM100_TMEM_LOAD_16dp256b4xESZ_S19_NS4_17SM75_U32x4_LDSM_NENS4_14SM90_TMA_STOREES19_NS4_17SM90_U32x4_STSM_NENS4_39AutoVectorizingCopyWithAssumedAlignmentILi128EEEEEEvvEEEEvNT_6ParamsE --------------------------
	.section	.text._ZN7cutlass13device_kernelINS_4gemm6kernel13GemmUniversalIN4cute5tupleIJiiiiEEENS1_10collective13CollectiveMmaINS1_35MainloopSm100TmaUmmaWarpSpecializedILi17ELi2ELi4ENS5_IJNS4_1CILi1EEESB_SB_EEEEENS5_IJNSA_ILi64EEENSA_ILi128EEENSA_ILi32EEEEEENS_6half_tENS5_IJlSB_lEEESI_SJ_NS4_8TiledMMAINS4_8MMA_AtomIJNS4_20SM100_MMA_F16BF16_SSISI_SI_fLi64ELi128ELNS4_4UMMA5MajorE0ELSO_0ELNSN_7ScaleInE0ELSP_0EEEEEENS4_6LayoutISC_NS5_IJNSA_ILi0EEEST_ST_EEEEENS5_IJNS4_10UnderscoreESW_SW_EEEEENS4_13SM90_TMA_LOADENS4_14ComposedLayoutINS4_7SwizzleILi2ELi4ELi3EEENS4_18smem_ptr_flag_bitsILi16EEENSS_INS5_IJNSA_ILi8EEESG_EEENS5_IJSG_SB_EEEEEEEvNS4_8identityESZ_S19_vS1A_EENS_8epilogue10collective18CollectiveEpilogueINS1C_23Sm100TmaWarpSpecializedILi4ELi2ELi16ELb1ELb0EEEJSH_NS5_IJNSS_ISE_SB_EENSS_ISG_SB_EEEEESI_SJ_SI_SJ_NS1C_6fusion15FusionCallbacksIS1G_NS1K_17LinearCombinationISI_fSI_fLNS_15FloatRoundStyleE2EEESH_S1J_JEEENS4_5SM1004TMEM4LOAD26SM100_TMEM_LOAD_16dp256b4xESZ_S19_NS4_17SM75_U32x4_LDSM_NENS4_14SM90_TMA_STOREES19_NS4_17SM90_U32x4_STSM_NENS4_39AutoVectorizingCopyWithAssumedAlignmentILi128EEEEEEvvEEEEvNT_6ParamsE,"ax",@progbits
	.align	128
.text._ZN7cutlass13device_kernelINS_4gemm6kernel13GemmUniversalIN4cute5tupleIJiiiiEEENS1_10collective13CollectiveMmaINS1_35MainloopSm100TmaUmmaWarpSpecializedILi17ELi2ELi4ENS5_IJNS4_1CILi1EEESB_SB_EEEEENS5_IJNSA_ILi64EEENSA_ILi128EEENSA_ILi32EEEEEENS_6half_tENS5_IJlSB_lEEESI_SJ_NS4_8TiledMMAINS4_8MMA_AtomIJNS4_20SM100_MMA_F16BF16_SSISI_SI_fLi64ELi128ELNS4_4UMMA5MajorE0ELSO_0ELNSN_7ScaleInE0ELSP_0EEEEEENS4_6LayoutISC_NS5_IJNSA_ILi0EEEST_ST_EEEEENS5_IJNS4_10UnderscoreESW_SW_EEEEENS4_13SM90_TMA_LOADENS4_14ComposedLayoutINS4_7SwizzleILi2ELi4ELi3EEENS4_18smem_ptr_flag_bitsILi16EEENSS_INS5_IJNSA_ILi8EEESG_EEENS5_IJSG_SB_EEEEEEEvNS4_8identityESZ_S19_vS1A_EENS_8epilogue10collective18CollectiveEpilogueINS1C_23Sm100TmaWarpSpecializedILi4ELi2ELi16ELb1ELb0EEEJSH_NS5_IJNSS_ISE_SB_EENSS_ISG_SB_EEEEESI_SJ_SI_SJ_NS1C_6fusion15FusionCallbacksIS1G_NS1K_17LinearCombinationISI_fSI_fLNS_15FloatRoundStyleE2EEESH_S1J_JEEENS4_5SM1004TMEM4LOAD26SM100_TMEM_LOAD_16dp256b4xESZ_S19_NS4_17SM75_U32x4_LDSM_NENS4_14SM90_TMA_STOREES19_NS4_17SM90_U32x4_STSM_NENS4_39AutoVectorizingCopyWithAssumedAlignmentILi128EEEEEEvvEEEEvNT_6ParamsE:
        .type           _ZN7cutlass13device_kernelINS_4gemm6kernel13GemmUniversalIN4cute5tupleIJiiiiEEENS1_10collective13CollectiveMmaINS1_35MainloopSm100TmaUmmaWarpSpecializedILi17ELi2ELi4ENS5_IJNS4_1CILi1EEESB_SB_EEEEENS5_IJNSA_ILi64EEENSA_ILi128EEENSA_ILi32EEEEEENS_6half_tENS5_IJlSB_lEEESI_SJ_NS4_8TiledMMAINS4_8MMA_AtomIJNS4_20SM100_MMA_F16BF16_SSISI_SI_fLi64ELi128ELNS4_4UMMA5MajorE0ELSO_0ELNSN_7ScaleInE0ELSP_0EEEEEENS4_6LayoutISC_NS5_IJNSA_ILi0EEEST_ST_EEEEENS5_IJNS4_10UnderscoreESW_SW_EEEEENS4_13SM90_TMA_LOADENS4_14ComposedLayoutINS4_7SwizzleILi2ELi4ELi3EEENS4_18smem_ptr_flag_bitsILi16EEENSS_INS5_IJNSA_ILi8EEESG_EEENS5_IJSG_SB_EEEEEEEvNS4_8identityESZ_S19_vS1A_EENS_8epilogue10collective18CollectiveEpilogueINS1C_23Sm100TmaWarpSpecializedILi4ELi2ELi16ELb1ELb0EEEJSH_NS5_IJNSS_ISE_SB_EENSS_ISG_SB_EEEEESI_SJ_SI_SJ_NS1C_6fusion15FusionCallbacksIS1G_NS1K_17LinearCombinationISI_fSI_fLNS_15FloatRoundStyleE2EEESH_S1J_JEEENS4_5SM1004TMEM4LOAD26SM100_TMEM_LOAD_16dp256b4xESZ_S19_NS4_17SM75_U32x4_LDSM_NENS4_14SM90_TMA_STOREES19_NS4_17SM90_U32x4_STSM_NENS4_39AutoVectorizingCopyWithAssumedAlignmentILi128EEEEEEvvEEEEvNT_6ParamsE,@function
        .size           _ZN7cutlass13device_kernelINS_4gemm6kernel13GemmUniversalIN4cute5tupleIJiiiiEEENS1_10collective13CollectiveMmaINS1_35MainloopSm100TmaUmmaWarpSpecializedILi17ELi2ELi4ENS5_IJNS4_1CILi1EEESB_SB_EEEEENS5_IJNSA_ILi64EEENSA_ILi128EEENSA_ILi32EEEEEENS_6half_tENS5_IJlSB_lEEESI_SJ_NS4_8TiledMMAINS4_8MMA_AtomIJNS4_20SM100_MMA_F16BF16_SSISI_SI_fLi64ELi128ELNS4_4UMMA5MajorE0ELSO_0ELNSN_7ScaleInE0ELSP_0EEEEEENS4_6LayoutISC_NS5_IJNSA_ILi0EEEST_ST_EEEEENS5_IJNS4_10UnderscoreESW_SW_EEEEENS4_13SM90_TMA_LOADENS4_14ComposedLayoutINS4_7SwizzleILi2ELi4ELi3EEENS4_18smem_ptr_flag_bitsILi16EEENSS_INS5_IJNSA_ILi8EEESG_EEENS5_IJSG_SB_EEEEEEEvNS4_8identityESZ_S19_vS1A_EENS_8epilogue10collective18CollectiveEpilogueINS1C_23Sm100TmaWarpSpecializedILi4ELi2ELi16ELb1ELb0EEEJSH_NS5_IJNSS_ISE_SB_EENSS_ISG_SB_EEEEESI_SJ_SI_SJ_NS1C_6fusion15FusionCallbacksIS1G_NS1K_17LinearCombinationISI_fSI_fLNS_15FloatRoundStyleE2EEESH_S1J_JEEENS4_5SM1004TMEM4LOAD26SM100_TMEM_LOAD_16dp256b4xESZ_S19_NS4_17SM75_U32x4_LDSM_NENS4_14SM90_TMA_STOREES19_NS4_17SM90_U32x4_STSM_NENS4_39AutoVectorizingCopyWithAssumedAlignmentILi128EEEEEEvvEEEEvNT_6ParamsE,(.L_x_216 - _ZN7cutlass13device_kernelINS_4gemm6kernel13GemmUniversalIN4cute5tupleIJiiiiEEENS1_10collective13CollectiveMmaINS1_35MainloopSm100TmaUmmaWarpSpecializedILi17ELi2ELi4ENS5_IJNS4_1CILi1EEESB_SB_EEEEENS5_IJNSA_ILi64EEENSA_ILi128EEENSA_ILi32EEEEEENS_6half_tENS5_IJlSB_lEEESI_SJ_NS4_8TiledMMAINS4_8MMA_AtomIJNS4_20SM100_MMA_F16BF16_SSISI_SI_fLi64ELi128ELNS4_4UMMA5MajorE0ELSO_0ELNSN_7ScaleInE0ELSP_0EEEEEENS4_6LayoutISC_NS5_IJNSA_ILi0EEEST_ST_EEEEENS5_IJNS4_10UnderscoreESW_SW_EEEEENS4_13SM90_TMA_LOADENS4_14ComposedLayoutINS4_7SwizzleILi2ELi4ELi3EEENS4_18smem_ptr_flag_bitsILi16EEENSS_INS5_IJNSA_ILi8EEESG_EEENS5_IJSG_SB_EEEEEEEvNS4_8identityESZ_S19_vS1A_EENS_8epilogue10collective18CollectiveEpilogueINS1C_23Sm100TmaWarpSpecializedILi4ELi2ELi16ELb1ELb0EEEJSH_NS5_IJNSS_ISE_SB_EENSS_ISG_SB_EEEEESI_SJ_SI_SJ_NS1C_6fusion15FusionCallbacksIS1G_NS1K_17LinearCombinationISI_fSI_fLNS_15FloatRoundStyleE2EEESH_S1J_JEEENS4_5SM1004TMEM4LOAD26SM100_TMEM_LOAD_16dp256b4xESZ_S19_NS4_17SM75_U32x4_LDSM_NENS4_14SM90_TMA_STOREES19_NS4_17SM90_U32x4_STSM_NENS4_39AutoVectorizingCopyWithAssumedAlignmentILi128EEEEEEvvEEEEvNT_6ParamsE)
        .other          _ZN7cutlass13device_kernelINS_4gemm6kernel13GemmUniversalIN4cute5tupleIJiiiiEEENS1_10collective13CollectiveMmaINS1_35MainloopSm100TmaUmmaWarpSpecializedILi17ELi2ELi4ENS5_IJNS4_1CILi1EEESB_SB_EEEEENS5_IJNSA_ILi64EEENSA_ILi128EEENSA_ILi32EEEEEENS_6half_tENS5_IJlSB_lEEESI_SJ_NS4_8TiledMMAINS4_8MMA_AtomIJNS4_20SM100_MMA_F16BF16_SSISI_SI_fLi64ELi128ELNS4_4UMMA5MajorE0ELSO_0ELNSN_7ScaleInE0ELSP_0EEEEEENS4_6LayoutISC_NS5_IJNSA_ILi0EEEST_ST_EEEEENS5_IJNS4_10UnderscoreESW_SW_EEEEENS4_13SM90_TMA_LOADENS4_14ComposedLayoutINS4_7SwizzleILi2ELi4ELi3EEENS4_18smem_ptr_flag_bitsILi16EEENSS_INS5_IJNSA_ILi8EEESG_EEENS5_IJSG_SB_EEEEEEEvNS4_8identityESZ_S19_vS1A_EENS_8epilogue10collective18CollectiveEpilogueINS1C_23Sm100TmaWarpSpecializedILi4ELi2ELi16ELb1ELb0EEEJSH_NS5_IJNSS_ISE_SB_EENSS_ISG_SB_EEEEESI_SJ_SI_SJ_NS1C_6fusion15FusionCallbacksIS1G_NS1K_17LinearCombinationISI_fSI_fLNS_15FloatRoundStyleE2EEESH_S1J_JEEENS4_5SM1004TMEM4LOAD26SM100_TMEM_LOAD_16dp256b4xESZ_S19_NS4_17SM75_U32x4_LDSM_NENS4_14SM90_TMA_STOREES19_NS4_17SM90_U32x4_STSM_NENS4_39AutoVectorizingCopyWithAssumedAlignmentILi128EEEEEEvvEEEEvNT_6ParamsE,@"STO_CUDA_ENTRY STV_DEFAULT"
_ZN7cutlass13device_kernelINS_4gemm6kernel13GemmUniversalIN4cute5tupleIJiiiiEEENS1_10collective13CollectiveMmaINS1_35MainloopSm100TmaUmmaWarpSpecializedILi17ELi2ELi4ENS5_IJNS4_1CILi1EEESB_SB_EEEEENS5_IJNSA_ILi64EEENSA_ILi128EEENSA_ILi32EEEEEENS_6half_tENS5_IJlSB_lEEESI_SJ_NS4_8TiledMMAINS4_8MMA_AtomIJNS4_20SM100_MMA_F16BF16_SSISI_SI_fLi64ELi128ELNS4_4UMMA5MajorE0ELSO_0ELNSN_7ScaleInE0ELSP_0EEEEEENS4_6LayoutISC_NS5_IJNSA_ILi0EEEST_ST_EEEEENS5_IJNS4_10UnderscoreESW_SW_EEEEENS4_13SM90_TMA_LOADENS4_14ComposedLayoutINS4_7SwizzleILi2ELi4ELi3EEENS4_18smem_ptr_flag_bitsILi16EEENSS_INS5_IJNSA_ILi8EEESG_EEENS5_IJSG_SB_EEEEEEEvNS4_8identityESZ_S19_vS1A_EENS_8epilogue10collective18CollectiveEpilogueINS1C_23Sm100TmaWarpSpecializedILi4ELi2ELi16ELb1ELb0EEEJSH_NS5_IJNSS_ISE_SB_EENSS_ISG_SB_EEEEESI_SJ_SI_SJ_NS1C_6fusion15FusionCallbacksIS1G_NS1K_17LinearCombinationISI_fSI_fLNS_15FloatRoundStyleE2EEESH_S1J_JEEENS4_5SM1004TMEM4LOAD26SM100_TMEM_LOAD_16dp256b4xESZ_S19_NS4_17SM75_U32x4_LDSM_NENS4_14SM90_TMA_STOREES19_NS4_17SM90_U32x4_STSM_NENS4_39AutoVectorizingCopyWithAssumedAlignmentILi128EEEEEEvvEEEEvNT_6ParamsE:
[----:B------:R-:W1:Y:S01]  /*0000*/  LDC R1, c[0x0][0x37c] ;  /* 0x0000df00ff017b82 */ /* 0x000e620000000800 */
[----:B------:R-:W2:Y:S01]  /*0010*/  S2R R72, SR_TID.X ;  /* 0x0000000000487919 */ /* 0x000ea20000002100 */
[----:B------:R-:W3:Y:S01]  /*0020*/  LDCU.64 UR4, c[0x0][0x890] ;  /* 0x00011200ff0477ac */ /* 0x000ee20008000a00 */
[----:B------:R-:W-:Y:S02]  /*0030*/  PRMT R59, RZ, 0x7610, R59 ;  /* 0x00007610ff3b7816 */ /* 0x000fe4000000003b */
[----:B------:R-:W-:Y:S01]  /*0040*/  ELECT P5, URZ, PT ;  /* 0x0000000000ff782f */ /* 0x000fe200038a0000 */
[----:B------:R-:W4:Y:S01]  /*0050*/  LDCU.64 UR46, c[0x0][0x358] ;  /* 0x00006b00ff2e77ac */ /* 0x000f220008000a00 */
[----:B---3--:R-:W-:-:S04]  /*0060*/  UISETP.NE.U32.AND UP0, UPT, UR4, URZ, UPT ;  /* 0x000000ff0400728c */ /* 0x008fc8000bf05070 */
[----:B------:R-:W-:Y:S01]  /*0070*/  UISETP.NE.AND.EX UP0, UPT, UR5, URZ, UPT, UP0 ;  /* 0x000000ff0500728c */ /* 0x000fe2000bf05300 */
[----:B--2---:R-:W-:-:S05]  /*0080*/  SHF.R.U32.HI R65, RZ, 0x5, R72 ;  /* 0x00000005ff417819 */ /* 0x004fca0000011648 */
[----:B------:R-:W2:Y:S02]  /*0090*/  SHFL.IDX PT, R0, R65, RZ, 0x1f ;  /* 0x00001fff41007589 */ /* 0x000ea400000e0000 */
[----:B--2---:R-:W-:Y:S01]  /*00a0*/  R2UR UR8, R0 ;  /* 0x00000000000872ca */ /* 0x004fe200000e0000 */
[----:B-1--4-:R-:W-:-:S14]  /*00b0*/  BRA.U UP0, `(.L_x_0) ;  /* 0x00000001002c7547 */ /* 0x012fdc000b800000 */
[----:B------:R-:W1:Y:S02]  /*00c0*/  LDCU.64 UR6, c[0x0][0x888] ;  /* 0x00011100ff0677ac */ /* 0x000e640008000a00 */
[----:B-1----:R-:W-:-:S04]  /*00d0*/  UISETP.NE.U32.AND UP0, UPT, UR6, URZ, UPT ;  /* 0x000000ff0600728c */ /* 0x002fc8000bf05070 */
[----:B------:R-:W-:-:S09]  /*00e0*/  UISETP.NE.AND.EX UP0, UPT, UR7, URZ, UPT, UP0 ;  /* 0x000000ff0700728c */ /* 0x000fd2000bf05300 */
[----:B------:R-:W-:Y:S05]  /*00f0*/  BRA.U !UP0, `(.L_x_1) ;  /* 0x0000000108107547 */ /* 0x000fea000b800000 */
[----:B------:R-:W1:Y:S02]  /*0100*/  LDC.64 R2, c[0x0][0x888] ;  /* 0x00022200ff027b82 */ /* 0x000e640000000a00 */
[----:B-1----:R1:W5:Y:S01]  /*0110*/  LDG.E R35, desc[UR46][R2.64] ;  /* 0x0000002e02237981 */ /* 0x002362000c1e1900 */
[----:B------:R-:W-:Y:S01]  /*0120*/  HFMA2 R59, -RZ, RZ, 0, 5.9604644775390625e-08 ;  /* 0x00000001ff3b7431 */ /* 0x000fe200000001ff */
[----:B------:R-:W-:Y:S05]  /*0130*/  BRA `(.L_x_0) ;  /* 0x00000000000c7947 */ /* 0x000fea0003800000 */
.L_x_1:
[----:B------:R-:W1:Y:S01]  /*0140*/  LDCU UR6, c[0x0][0x880] ;  /* 0x00011000ff0677ac */ /* 0x000e620008000800 */
[----:B------:R-:W-:Y:S01]  /*0150*/  HFMA2 R59, -RZ, RZ, 0, 5.9604644775390625e-08 ;  /* 0x00000001ff3b7431 */ /* 0x000fe200000001ff */
[----:B-1----:R-:W-:-:S07]  /*0160*/  MOV R35, UR6 ;  /* 0x0000000600237c02 */ /* 0x002fce0008000f00 */
.L_x_0:
[----:B------:R-:W2:Y:S02]  /*0170*/  LDCU.64 UR6, c[0x0][0x8b0] ;  /* 0x00011600ff0677ac */ /* 0x000ea40008000a00 */
[----:B--2---:R-:W-:-:S04]  /*0180*/  UISETP.NE.U32.AND UP0, UPT, UR6, URZ, UPT ;  /* 0x000000ff0600728c */ /* 0x004fc8000bf05070 */
[----:B------:R-:W-:-:S09]  /*0190*/  UISETP.NE.AND.EX UP0, UPT, UR7, URZ, UPT, UP0 ;  /* 0x000000ff0700728c */ /* 0x000fd2000bf05300 */
[----:B------:R-:W-:Y:S05]  /*01a0*/  BRA.U UP0, `(.L_x_2) ;  /* 0x0000000100247547 */ /* 0x000fea000b800000 */
[----:B------:R-:W2:Y:S02]  /*01b0*/  LDCU.64 UR6, c[0x0][0x8a8] ;  /* 0x00011500ff0677ac */ /* 0x000ea40008000a00 */
[----:B--2---:R-:W-:-:S04]  /*01c0*/  UISETP.NE.U32.AND UP0, UPT, UR6, URZ, UPT ;  /* 0x000000ff0600728c */ /* 0x004fc8000bf05070 */
[----:B------:R-:W-:-:S09]  /*01d0*/  UISETP.NE.AND.EX UP0, UPT, UR7, URZ, UPT, UP0 ;  /* 0x000000ff0700728c */ /* 0x000fd2000bf05300 */
[----:B------:R-:W-:Y:S05]  /*01e0*/  BRA.U !UP0, `(.L_x_3) ;  /* 0x00000001080c7547 */ /* 0x000fea000b800000 */
[----:B-1----:R-:W1:Y:S02]  /*01f0*/  LDC.64 R2, c[0x0][0x8a8] ;  /* 0x00022a00ff027b82 */ /* 0x002e640000000a00 */
[----:B-1----:R2:W5:Y:S01]  /*0200*/  LDG.E R33, desc[UR46][R2.64] ;  /* 0x0000002e02217981 */ /* 0x002562000c1e1900 */
[----:B------:R-:W-:Y:S05]  /*0210*/  BRA `(.L_x_2) ;  /* 0x0000000000087947 */ /* 0x000fea0003800000 */
.L_x_3:
[----:B------:R-:W2:Y:S02]  /*0220*/  LDCU UR6, c[0x0][0x8a0] ;  /* 0x00011400ff0677ac */ /* 0x000ea40008000800 */
[----:B--2---:R-:W-:Y:S02]  /*0230*/  MOV R33, UR6 ;  /* 0x0000000600217c02 */ /* 0x004fe40008000f00 */
.L_x_2:
[----:B------:R-:W-:Y:S01]  /*0240*/  IMAD.U32 R0, RZ, RZ, UR8 ;  /* 0x00000008ff007e24 */ /* 0x000fe2000f8e00ff */
[----:B------:R-:W-:Y:S04]  /*0250*/  BSSY.RECONVERGENT B0, `(.L_x_4) ;  /* 0x000000c000007945 */ /* 0x000fe80003800200 */
[C---:B------:R-:W-:Y:S02]  /*0260*/  ISETP.NE.OR P1, PT, R0.reuse, 0x1, !P5 ;  /* 0x000000010000780c */ /* 0x040fe40006f25670 */
[----:B------:R-:W-:-:S11]  /*0270*/  ISETP.NE.OR P0, PT, R0, 0x3, !P5 ;  /* 0x000000030000780c */ /* 0x000fd60006f05670 */
[----:B------:R-:W-:Y:S05]  /*0280*/  @P1 BRA `(.L_x_5) ;  /* 0x0000000000201947 */ /* 0x000fea0003800000 */
[----:B------:R-:W3:Y:S02]  /*0290*/  LDCU.64 UR6, c[0x0][0x348] ;  /* 0x00006900ff0677ac */ /* 0x000ee40008000a00 */
[----:B---3--:R-:W-:Y:S02]  /*02a0*/  UIADD3 UR10, UP1, UPT, UR6, 0x80, URZ ;  /* 0x00000080060a7890 */ /* 0x008fe4000ff3e0ff */
[----:B------:R-:W-:Y:S02]  /*02b0*/  UIADD3 UR6, UP0, UPT, UR6, 0x180, URZ ;  /* 0x0000018006067890 */ /* 0x000fe4000ff1e0ff */
[----:B------:R-:W-:Y:S02]  /*02c0*/  UIADD3.X UR11, UPT, UPT, URZ, UR7, URZ, UP1, !UPT ;  /* 0x00000007ff0b7290 */ /* 0x000fe40008ffe4ff */
[----:B------:R-:W-:-:S07]  /*02d0*/  UIADD3.X UR7, UPT, UPT, URZ, UR7, URZ, UP0, !UPT ;  /* 0x00000007ff077290 */ /* 0x000fce00087fe4ff */
[----:B------:R3:W-:Y:S02]  /*02e0*/  UTMACCTL.PF [UR10] ;  /* 0x000000000a0079b9 */ /* 0x0007e40008040000 */
[----:B------:R3:W-:Y:S02]  /*02f0*/  UTMACCTL.PF [UR6] ;  /* 0x00000000060079b9 */ /* 0x0007e40008040000 */
[----:B---3--:R-:W-:Y:S01]  /*0300*/  NOP ;  /* 0x0000000000007918 */ /* 0x008fe20000000000 */
.L_x_5:
[----:B------:R-:W-:Y:S05]  /*0310*/  BSYNC.RECONVERGENT B0 ;  /* 0x0000000000007941 */ /* 0x000fea0003800200 */
.L_x_4:
[----:B------:R-:W-:Y:S04]  /*0320*/  BSSY.RECONVERGENT B0, `(.L_x_6) ;  /* 0x000000a000007945 */ /* 0x000fe80003800200 */
        /* <DEDUP_REMOVED lines=9> */
.L_x_7:
[----:B------:R-:W-:Y:S05]  /*03c0*/  BSYNC.RECONVERGENT B0 ;  /* 0x0000000000007941 */ /* 0x000fea0003800200 */
.L_x_6:
[----:B------:R-:W3:Y:S01]  /*03d0*/  LDCU.64 UR6, c[0x0][0x888] ;  /* 0x00011100ff0677ac */ /* 0x000ee20008000a00 */
[----:B------:R-:W-:Y:S02]  /*03e0*/  UISETP.EQ.U32.AND UP1, UPT, UR4, URZ, UPT ;  /* 0x000000ff0400728c */ /* 0x000fe4000bf22070 */
[----:B------:R-:W-:Y:S02]  /*03f0*/  UPLOP3.LUT UP2, UPT, UPT, UPT, UPT, 0x80, 0x8 ;  /* 0x000000000008789c */ /* 0x000fe40003f4f070 */
[----:B---3--:R-:W-:-:S04]  /*0400*/  UISETP.NE.U32.AND UP0, UPT, UR6, URZ, UPT ;  /* 0x000000ff0600728c */ /* 0x008fc8000bf05070 */
[----:B------:R-:W-:-:S04]  /*0410*/  UISETP.NE.AND.EX UP0, UPT, UR7, URZ, UPT, UP0 ;  /* 0x000000ff0700728c */ /* 0x000fc8000bf05300 */
[----:B------:R-:W-:-:S04]  /*0420*/  UISETP.EQ.OR.EX UP3, UPT, UR5, URZ, !UP0, UP1 ;  /* 0x000000ff0500728c */ /* 0x000fc8000c762710 */
[----:B------:R-:W-:-:S05]  /*0430*/  UP2UR UR50, UPR, URZ, 0x8 ;  /* 0x00000008ff327883 */ /* 0x000fca0008000000 */
[----:B------:R-:W-:Y:S07]  /*0440*/  BRA.U !UP3, `(.L_x_8) ;  /* 0x000000010b207547 */ /* 0x000fee000b800000 */
[----:B------:R-:W-:Y:S01]  /*0450*/  UISETP.NE.U32.AND UP2, UPT, UR4, URZ, UPT ;  /* 0x000000ff0400728c */ /* 0x000fe2000bf45070 */
[----:B-----5:R-:W-:Y:S01]  /*0460*/  FSETP.NEU.AND P0, PT, R35, RZ, PT ;  /* 0x000000ff2300720b */ /* 0x020fe20003f0d000 */
[----:B------:R-:W-:Y:S02]  /*0470*/  USEL UR4, URZ, 0xffffffff, UP0 ;  /* 0xffffffffff047887 */ /* 0x000fe40008000000 */
[----:B------:R-:W-:-:S10]  /*0480*/  UISETP.NE.AND.EX UP2, UPT, UR5, URZ, UPT, UP2 ;  /* 0x000000ff0500728c */ /* 0x000fd4000bf45320 */
[----:B------:R-:W-:Y:S01]  /*0490*/  VOTEU.ANY UP1, P0 ;  /* 0x0000000000ff7886 */ /* 0x000fe20000020100 */
[----:B------:R-:W-:-:S04]  /*04a0*/  @!UP2 USEL UR4, URZ, 0xffffffff, UP1 ;  /* 0xffffffffff04a887 */ /* 0x000fc80008800000 */
[----:B------:R-:W-:-:S04]  /*04b0*/  ULOP3.LUT UR4, UR4, 0x1, URZ, 0xc0, !UPT ;  /* 0x0000000104047892 */ /* 0x000fc8000f8ec0ff */
[----:B------:R-:W-:-:S11]  /*04c0*/  UISETP.NE.U32.AND UP2, UPT, UR4, 0x1, UPT ;  /* 0x000000010400788c */ /* 0x000fd6000bf45070 */
.L_x_8:
[----:B-12---:R-:W1:Y:S01]  /*04d0*/  SHFL.IDX PT, R2, R65, RZ, 0x1f ;  /* 0x00001fff41027589 */ /* 0x006e6200000e0000 */
[----:B------:R-:W-:-:S04]  /*04e0*/  UISETP.NE.AND UP1, UPT, UR8, 0x2, UPT ;  /* 0x000000020800788c */ /* 0x000fc8000bf25270 */
[----:B------:R-:W-:Y:S01]  /*04f0*/  USEL UR6, URZ, 0x1, UP1 ;  /* 0x00000001ff067887 */ /* 0x000fe20008800000 */
[----:B-1----:R-:W-:-:S13]  /*0500*/  ISETP.NE.AND P0, PT, R2, RZ, PT ;  /* 0x000000ff0200720c */ /* 0x002fda0003f05270 */
[----:B------:R-:W-:Y:S05]  /*0510*/  @P0 BRA `(.L_x_9) ;  /* 0x0000000000bc0947 */ /* 0x000fea0003800000 */
[----:B------:R-:W-:Y:S01]  /*0520*/  ELECT P0, URZ, PT ;  /* 0x0000000000ff782f */ /* 0x000fe20003800000 */
[----:B------:R-:W-:-:S12]  /*0530*/  BSSY.RECONVERGENT B0, `(.L_x_9) ;  /* 0x000002d000007945 */ /* 0x000fd80003800200 */
[----:B------:R-:W-:Y:S05]  /*0540*/  @!P0 BRA `(.L_x_10) ;  /* 0x0000000000ac8947 */ /* 0x000fea0003800000 */
[----:B------:R-:W1:Y:S01]  /*0550*/  S2UR UR5, SR_CgaCtaId ;  /* 0x00000000000579c3 */ /* 0x000e620000008800 */
[----:B------:R-:W-:Y:S01]  /*0560*/  UMOV UR7, 0x400 ;  /* 0x0000040000077882 */ /* 0x000fe20000000000 */
[----:B------:R-:W-:Y:S02]  /*0570*/  UMOV UR4, 0x1 ;  /* 0x0000000100047882 */ /* 0x000fe40000000000 */
[----:B------:R-:W-:-:S04]  /*0580*/  UIADD3 UR10, UPT, UPT, -UR4, 0x100000, URZ ;  /* 0x00100000040a7890 */ /* 0x000fc8000fffe1ff */
[----:B------:R-:W-:Y:S02]  /*0590*/  USHF.L.U32 UR11, UR10, 0xb, URZ ;  /* 0x0000000b0a0b7899 */ /* 0x000fe400080006ff */
[----:B------:R-:W-:Y:S02]  /*05a0*/  USHF.L.U32 UR10, UR10, 0x1, URZ ;  /* 0x000000010a0a7899 */ /* 0x000fe400080006ff */
[----:B-1----:R-:W-:Y:S01]  /*05b0*/  ULEA UR5, UR5, UR7, 0x18 ;  /* 0x0000000705057291 */ /* 0x002fe2000f8ec0ff */
[----:B------:R-:W1:Y:S11]  /*05c0*/  FENCE.VIEW.ASYNC.S ;  /* 0x00000000000073c6 */ /* 0x000e760000000000 */
[----:B-1----:R1:W2:Y:S01]  /*05d0*/  SYNCS.EXCH.64 URZ, [UR5], UR10 ;  /* 0x0000000a05ff75b2 */ /* 0x0022a20008000100 */
[----:B------:R1:W3:Y:S01]  /*05e0*/  SYNCS.EXCH.64 URZ, [UR5+0x88], UR10 ;  /* 0x0000880a05ff75b2 */ /* 0x0002e20008000100 */
[----:B------:R1:W4:Y:S01]  /*05f0*/  SYNCS.EXCH.64 URZ, [UR5+0x8], UR10 ;  /* 0x0000080a05ff75b2 */ /* 0x0003220008000100 */
[----:B------:R1:W1:Y:S01]  /*0600*/  SYNCS.EXCH.64 URZ, [UR5+0x90], UR10 ;  /* 0x0000900a05ff75b2 */ /* 0x0002620008000100 */
        /* <DEDUP_REMOVED lines=30> */
[----:B--234-:R-:W-:Y:S01]  /*07f0*/  NOP ;  /* 0x0000000000007918 */ /* 0x01cfe20000000000 */
.L_x_10:
[----:B-1----:R-:W-:Y:S05]  /*0800*/  BSYNC.RECONVERGENT B0 ;  /* 0x0000000000007941 */ /* 0x002fea0003800200 */
.L_x_9:
[----:B------:R-:W1:Y:S01]  /*0810*/  SHFL.IDX PT, R2, R65, RZ, 0x1f ;  /* 0x00001fff41027589 */ /* 0x000e6200000e0000 */
[----:B------:R-:W-:Y:S01]  /*0820*/  NOP ;  /* 0x0000000000007918 */ /* 0x000fe20000000000 */
[----:B-1----:R-:W-:-:S13]  /*0830*/  ISETP.NE.AND P0, PT, R2, 0x1, PT ;  /* 0x000000010200780c */ /* 0x002fda0003f05270 */
[----:B------:R-:W-:Y:S05]  /*0840*/  @P0 BRA `(.L_x_11) ;  /* 0x0000000000580947 */ /* 0x000fea0003800000 */
[----:B------:R-:W1:Y:S01]  /*0850*/  S2UR UR7, SR_CgaCtaId ;  /* 0x00000000000779c3 */ /* 0x000e620000008800 */
[----:B------:R-:W-:Y:S01]  /*0860*/  UMOV UR9, 0x400 ;  /* 0x0000040000097882 */ /* 0x000fe20000000000 */
[----:B------:R-:W-:Y:S01]  /*0870*/  UMOV UR5, 0x20 ;  /* 0x0000002000057882 */ /* 0x000fe20000000000 */
[----:B------:R-:W-:Y:S01]  /*0880*/  UMOV UR4, 0x80 ;  /* 0x0000008000047882 */ /* 0x000fe20000000000 */
[----:B------:R-:W-:-:S04]  /*0890*/  UIADD3 UR10, UPT, UPT, -UR5, 0x100000, URZ ;  /* 0x00100000050a7890 */ /* 0x000fc8000fffe1ff */
[----:B------:R-:W-:Y:S02]  /*08a0*/  USHF.L.U32 UR11, UR10, 0xb, URZ ;  /* 0x0000000b0a0b7899 */ /* 0x000fe400080006ff */
[----:B------:R-:W-:Y:S02]  /*08b0*/  USHF.L.U32 UR10, UR10, 0x1, URZ ;  /* 0x000000010a0a7899 */ /* 0x000fe400080006ff */
[----:B------:R-:W-:-:S04]  /*08c0*/  UIADD3 UR4, UPT, UPT, -UR4, 0x100000, URZ ;  /* 0x0010000004047890 */ /* 0x000fc8000fffe1ff */
[----:B------:R-:W-:Y:S02]  /*08d0*/  USHF.L.U32 UR5, UR4, 0xb, URZ ;  /* 0x0000000b04057899 */ /* 0x000fe400080006ff */
[----:B------:R-:W-:Y:S01]  /*08e0*/  USHF.L.U32 UR4, UR4, 0x1, URZ ;  /* 0x0000000104047899 */ /* 0x000fe200080006ff */
[----:B------:R-:W-:Y:S01]  /*08f0*/  ELECT P0, URZ, PT ;  /* 0x0000000000ff782f */ /* 0x000fe20003800000 */
[----:B-1----:R-:W-:Y:S01]  /*0900*/  ULEA UR7, UR7, UR9, 0x18 ;  /* 0x0000000907077291 */ /* 0x002fe2000f8ec0ff */
[----:B------:R-:W1:Y:S11]  /*0910*/  FENCE.VIEW.ASYNC.S ;  /* 0x00000000000073c6 */ /* 0x000e760000000000 */
[----:B-1----:R1:W2:Y:S01]  /*0920*/  SYNCS.EXCH.64 URZ, [UR7+0x110], UR10 ;  /* 0x0001100a07ff75b2 */ /* 0x0022a20008000100 */
[----:B------:R1:W3:Y:S01]  /*0930*/  SYNCS.EXCH.64 URZ, [UR7+0x130], UR4 ;  /* 0x0001300407ff75b2 */ /* 0x0002e20008000100 */
[----:B------:R1:W4:Y:S01]  /*0940*/  SYNCS.EXCH.64 URZ, [UR7+0x118], UR10 ;  /* 0x0001180a07ff75b2 */ /* 0x0003220008000100 */
[----:B------:R1:W1:Y:S01]  /*0950*/  SYNCS.EXCH.64 URZ, [UR7+0x138], UR4 ;  /* 0x0001380407ff75b2 */ /* 0x0002620008000100 */
[----:B------:R1:W1:Y:S01]  /*0960*/  SYNCS.EXCH.64 URZ, [UR7+0x120], UR10 ;  /* 0x0001200a07ff75b2 */ /* 0x0002620008000100 */
[----:B------:R1:W1:Y:S01]  /*0970*/  SYNCS.EXCH.64 URZ, [UR7+0x140], UR4 ;  /* 0x0001400407ff75b2 */ /* 0x0002620008000100 */
[----:B------:R1:W1:Y:S01]  /*0980*/  SYNCS.EXCH.64 URZ, [UR7+0x128], UR10 ;  /* 0x0001280a07ff75b2 */ /* 0x0002620008000100 */
[----:B------:R1:W1:Y:S01]  /*0990*/  SYNCS.EXCH.64 URZ, [UR7+0x148], UR4 ;  /* 0x0001480407ff75b2 */ /* 0x0002620008000100 */
[----:B------:R-:W-:Y:S01]  /*09a0*/  NOP ;  /* 0x0000000000007918 */ /* 0x000fe20000000000 */
.L_x_11:
[----:B------:R-:W2:Y:S01]  /*09b0*/  SHFL.IDX PT, R2, R65, RZ, 0x1f ;  /* 0x00001fff41027589 */ /* 0x000ea200000e0000 */
[----:B------:R-:W-:Y:S01]  /*09c0*/  NOP ;  /* 0x0000000000007918 */ /* 0x000fe20000000000 */
[----:B--2---:R-:W-:-:S13]  /*09d0*/  ISETP.NE.AND P0, PT, R2, 0x3, PT ;  /* 0x000000030200780c */ /* 0x004fda0003f05270 */
[----:B------:R-:W-:Y:S05]  /*09e0*/  @P0 BRA `(.L_x_12) ;  /* 0x0000000000300947 */ /* 0x000fea0003800000 */
[----:B-1----:R-:W1:Y:S01]  /*09f0*/  S2UR UR5, SR_CgaCtaId ;  /* 0x00000000000579c3 */ /* 0x002e620000008800 */
[----:B------:R-:W-:Y:S01]  /*0a00*/  UMOV UR7, 0x400 ;  /* 0x0000040000077882 */ /* 0x000fe20000000000 */
[----:B------:R-:W-:Y:S01]  /*0a10*/  UMOV UR4, 0x20 ;  /* 0x0000002000047882 */ /* 0x000fe20000000000 */
[----:B------:R-:W-:Y:S01]  /*0a20*/  ELECT P0, URZ, PT ;  /* 0x0000000000ff782f */ /* 0x000fe20003800000 */
[----:B------:R-:W-:-:S04]  /*0a30*/  UIADD3 UR10, UPT, UPT, -UR4, 0x100000, URZ ;  /* 0x00100000040a7890 */ /* 0x000fc8000fffe1ff */
[----:B------:R-:W-:Y:S02]  /*0a40*/  USHF.L.U32 UR11, UR10, 0xb, URZ ;  /* 0x0000000b0a0b7899 */ /* 0x000fe400080006ff */
[----:B------:R-:W-:Y:S02]  /*0a50*/  USHF.L.U32 UR10, UR10, 0x1, URZ ;  /* 0x000000010a0a7899 */ /* 0x000fe400080006ff */
[----:B-1----:R-:W-:Y:S01]  /*0a60*/  ULEA UR5, UR5, UR7, 0x18 ;  /* 0x0000000705057291 */ /* 0x002fe2000f8ec0ff */
[----:B------:R-:W1:Y:S11]  /*0a70*/  FENCE.VIEW.ASYNC.S ;  /* 0x00000000000073c6 */ /* 0x000e760000000000 */
[----:B-1----:R2:W1:Y:S01]  /*0a80*/  SYNCS.EXCH.64 URZ, [UR5+0x150], UR10 ;  /* 0x0001500a05ff75b2 */ /* 0x0024620008000100 */
[----:B------:R2:W1:Y:S02]  /*0a90*/  SYNCS.EXCH.64 URZ, [UR5+0x158], UR10 ;  /* 0x0001580a05ff75b2 */ /* 0x0004640008000100 */
[----:B--2---:R-:W-:Y:S01]  /*0aa0*/  NOP ;  /* 0x0000000000007918 */ /* 0x004fe20000000000 */
.L_x_12:
[----:B------:R-:W2:Y:S01]  /*0ab0*/  SHFL.IDX PT, R2, R65, RZ, 0x1f ;  /* 0x00001fff41027589 */ /* 0x000ea200000e0000 */
[----:B------:R-:W-:Y:S01]  /*0ac0*/  NOP ;  /* 0x0000000000007918 */ /* 0x000fe20000000000 */
[----:B--2---:R-:W-:-:S13]  /*0ad0*/  ISETP.NE.AND P0, PT, R2, 0x4, PT ;  /* 0x000000040200780c */ /* 0x004fda0003f05270 */
[----:B------:R-:W-:Y:S05]  /*0ae0*/  @P0 BRA `(.L_x_13) ;  /* 0x00000000004c0947 */ /* 0x000fea0003800000 */
[----:B-1----:R-:W1:Y:S01]  /*0af0*/  S2UR UR5, SR_CgaCtaId ;  /* 0x00000000000579c3 */ /* 0x002e620000008800 */
[----:B------:R-:W-:Y:S01]  /*0b00*/  UMOV UR9, 0x100 ;  /* 0x0000010000097882 */ /* 0x000fe20000000000 */
[----:B------:R-:W-:Y:S01]  /*0b10*/  UMOV UR7, 0x400 ;  /* 0x0000040000077882 */ /* 0x000fe20000000000 */
[----:B------:R-:W-:Y:S01]  /*0b20*/  USEL UR9, UR9, 0xe0, UP2 ;  /* 0x000000e009097887 */ /* 0x000fe20009000000 */
[----:B------:R-:W-:Y:S01]  /*0b30*/  UMOV UR4, 0x1 ;  /* 0x0000000100047882 */ /* 0x000fe20000000000 */
[----:B------:R-:W-:Y:S01]  /*0b40*/  ELECT P0, URZ, PT ;  /* 0x0000000000ff782f */ /* 0x000fe20003800000 */
[----:B------:R-:W-:-:S04]  /*0b50*/  UIADD3 UR10, UPT, UPT, -UR4, 0x100000, URZ ;  /* 0x00100000040a7890 */ /* 0x000fc8000fffe1ff */
[----:B------:R-:W-:Y:S02]  /*0b60*/  USHF.L.U32 UR11, UR10, 0xb, URZ ;  /* 0x0000000b0a0b7899 */ /* 0x000fe400080006ff */
[----:B------:R-:W-:Y:S02]  /*0b70*/  USHF.L.U32 UR10, UR10, 0x1, URZ ;  /* 0x000000010a0a7899 */ /* 0x000fe400080006ff */
[----:B------:R-:W-:-:S04]  /*0b80*/  UIADD3 UR12, UPT, UPT, -UR9, 0x100000, URZ ;  /* 0x00100000090c7890 */ /* 0x000fc8000fffe1ff */
[----:B------:R-:W-:Y:S02]  /*0b90*/  USHF.L.U32 UR13, UR12, 0xb, URZ ;  /* 0x0000000b0c0d7899 */ /* 0x000fe400080006ff */
[----:B------:R-:W-:Y:S02]  /*0ba0*/  USHF.L.U32 UR12, UR12, 0x1, URZ ;  /* 0x000000010c0c7899 */ /* 0x000fe400080006ff */
[----:B-1----:R-:W-:Y:S01]  /*0bb0*/  ULEA UR5, UR5, UR7, 0x18 ;  /* 0x0000000705057291 */ /* 0x002fe2000f8ec0ff */
[----:B------:R-:W1:Y:S11]  /*0bc0*/  FENCE.VIEW.ASYNC.S ;  /* 0x00000000000073c6 */ /* 0x000e760000000000 */
[----:B-1----:R2:W1:Y:S01]  /*0bd0*/  SYNCS.EXCH.64 URZ, [UR5+0x160], UR10 ;  /* 0x0001600a05ff75b2 */ /* 0x0024620008000100 */
[----:B------:R2:W1:Y:S01]  /*0be0*/  SYNCS.EXCH.64 URZ, [UR5+0x170], UR12 ;  /* 0x0001700c05ff75b2 */ /* 0x0004620008000100 */
[----:B------:R2:W1:Y:S01]  /*0bf0*/  SYNCS.EXCH.64 URZ, [UR5+0x168], UR10 ;  /* 0x0001680a05ff75b2 */ /* 0x0004620008000100 */
[----:B------:R2:W1:Y:S02]  /*0c00*/  SYNCS.EXCH.64 URZ, [UR5+0x178], UR12 ;  /* 0x0001780c05ff75b2 */ /* 0x0004640008000100 */
[----:B--2---:R-:W-:Y:S01]  /*0c10*/  NOP ;  /* 0x0000000000007918 */ /* 0x004fe20000000000 */
.L_x_13:
[----:B------:R-:W2:Y:S01]  /*0c20*/  SHFL.IDX PT, R2, R65, RZ, 0x1f ;  /* 0x00001fff41027589 */ /* 0x000ea200000e0000 */
[----:B------:R-:W-:Y:S01]  /*0c30*/  NOP ;  /* 0x0000000000007918 */ /* 0x000fe20000000000 */
[----:B--2---:R-:W-:-:S13]  /*0c40*/  ISETP.NE.AND P0, PT, R2, 0x5, PT ;  /* 0x000000050200780c */ /* 0x004fda0003f05270 */
[----:B------:R-:W-:Y:S05]  /*0c50*/  @P0 BRA `(.L_x_14) ;  /* 0x0000000000580947 */ /* 0x000fea0003800000 */
[----:B-1----:R-:W1:Y:S01]  /*0c60*/  S2UR UR7, SR_CgaCtaId ;  /* 0x00000000000779c3 */ /* 0x002e620000008800 */
        /* <DEDUP_REMOVED lines=12> */
[----:B-1----:R2:W1:Y:S01]  /*0d30*/  SYNCS.EXCH.64 URZ, [UR7+0x180], UR10 ;  /* 0x0001800a07ff75b2 */ /* 0x0024620008000100 */
[----:B------:R2:W1:Y:S01]  /*0d40*/  SYNCS.EXCH.64 URZ, [UR7+0x1a0], UR4 ;  /* 0x0001a00407ff75b2 */ /* 0x0004620008000100 */
[----:B------:R2:W1:Y:S01]  /*0d50*/  SYNCS.EXCH.64 URZ, [UR7+0x188], UR10 ;  /* 0x0001880a07ff75b2 */ /* 0x0004620008000100 */
[----:B------:R2:W1:Y:S01]  /*0d60*/  SYNCS.EXCH.64 URZ, [UR7+0x1a8], UR4 ;  /* 0x0001a80407ff75b2 */ /* 0x0004620008000100 */
[----:B------:R2:W1:Y:S01]  /*0d70*/  SYNCS.EXCH.64 URZ, [UR7+0x190], UR10 ;  /* 0x0001900a07ff75b2 */ /* 0x0004620008000100 */
[----:B------:R2:W1:Y:S01]  /*0d80*/  SYNCS.EXCH.64 URZ, [UR7+0x1b0], UR4 ;  /* 0x0001b00407ff75b2 */ /* 0x0004620008000100 */
[----:B------:R2:W1:Y:S01]  /*0d90*/  SYNCS.EXCH.64 URZ, [UR7+0x198], UR10 ;  /* 0x0001980a07ff75b2 */ /* 0x0004620008000100 */
[----:B------:R2:W1:Y:S02]  /*0da0*/  SYNCS.EXCH.64 URZ, [UR7+0x1b8], UR4 ;  /* 0x0001b80407ff75b2 */ /* 0x0004640008000100 */
[----:B--2---:R-:W-:Y:S01]  /*0db0*/  NOP ;  /* 0x0000000000007918 */ /* 0x004fe20000000000 */
.L_x_14:
        /* <DEDUP_REMOVED lines=18> */
.L_x_15:
[----:B-1----:R-:W1:Y:S01]  /*0ee0*/  S2UR UR5, SR_CTAID.X ;  /* 0x00000000000579c3 */ /* 0x002e620000002500 */
[----:B------:R-:W-:-:S05]  /*0ef0*/  CS2R.32 R60, SR_CgaSize ;  /* 0x00000000003c7805 */ /* 0x000fca0000008a00 */
[----:B------:R-:W-:-:S05]  /*0f00*/  IMAD R60, R60, -0xa0, RZ ;  /* 0xffffff603c3c7824 */ /* 0x000fca00078e02ff */
[----:B------:R-:W-:-:S14]  /*0f10*/  R2UR UR9, R60 ;  /* 0x000000003c0972ca */ /* 0x000fdc00000e0000 */
[----:B------:R-:W2:Y:S01]  /*0f20*/  LDCU UR9, c[0x0][UR9+0x2b0] ;  /* 0x00005600090977ac */ /* 0x000ea20008000800 */
[----:B------:R-:W-:Y:S01]  /*0f30*/  NOP ;  /* 0x0000000000007918 */ /* 0x000fe20000000000 */
[----:B------:R-:W-:-:S05]  /*0f40*/  CS2R.32 R60, SR_CgaSize ;  /* 0x00000000003c7805 */ /* 0x000fca0000008a00 */
[----:B------:R-:W-:-:S05]  /*0f50*/  IMAD R60, R60, -0xa0, RZ ;  /* 0xffffff603c3c7824 */ /* 0x000fca00078e02ff */
[----:B------:R-:W-:-:S14]  /*0f60*/  R2UR UR7, R60 ;  /* 0x000000003c0772ca */ /* 0x000fdc00000e0000 */
[----:B------:R-:W3:Y:S01]  /*0f70*/  LDCU UR7, c[0x0][UR7+0x2b4] ;  /* 0x00005680070777ac */ /* 0x000ee20008000800 */
[----:B------:R-:W4:Y:S08]  /*0f80*/  S2UR UR4, SR_CTAID.Y ;  /* 0x00000000000479c3 */ /* 0x000f300000002600 */
[----:B------:R-:W3:Y:S01]  /*0f90*/  LDC R9, c[0x0][0xb24] ;  /* 0x0002c900ff097b82 */ /* 0x000ee20000000800 */
[----:B-1----:R-:W-:-:S02]  /*0fa0*/  I2FP.F32.U32 R4, UR5 ;  /* 0x0000000500047c45 */ /* 0x002fc40008201000 */
[----:B------:R-:W-:-:S05]  /*0fb0*/  CS2R.32 R5, SR_CgaSize ;  /* 0x0000000000057805 */ /* 0x000fca0000008a00 */
[----:B------:R-:W-:-:S06]  /*0fc0*/  IMAD R5, R5, -0xa0, RZ ;  /* 0xffffff6005057824 */ /* 0x000fcc00078e02ff */
[----:B------:R-:W1:Y:S01]  /*0fd0*/  LDC R5, c[0x0][R5+0x2a0] ;  /* 0x0000a80005057b82 */ /* 0x000e620000000800 */
[----:B------:R-:W-:Y:S01]  /*0fe0*/  MOV R21, UR5 ;  /* 0x0000000500157c02 */ /* 0x000fe20008000f00 */
[----:B--2---:R-:W-:Y:S01]  /*0ff0*/  FMUL R4, R4, UR9 ;  /* 0x0000000904047c20 */ /* 0x004fe20008400000 */
[----:B----4-:R-:W-:Y:S02]  /*1000*/  I2FP.F32.U32 R2, UR4 ;  /* 0x0000000400027c45 */ /* 0x010fe40008201000 */
[----:B------:R-:W-:-:S05]  /*1010*/  CS2R.32 R3, SR_CgaSize ;  /* 0x0000000000037805 */ /* 0x000fca0000008a00 */
[----:B------:R-:W-:-:S06]  /*1020*/  IMAD R3, R3, -0xa0, RZ ;  /* 0xffffff6003037824 */ /* 0x000fcc00078e02ff */
[----:B------:R-:W2:Y:S01]  /*1030*/  LDC R3, c[0x0][R3+0x2a4] ;  /* 0x0000a90003037b82 */ /* 0x000ea20000000800 */
[----:B------:R-:W4:Y:S01]  /*1040*/  F2I.U32.TRUNC.NTZ R60, R4 ;  /* 0x00000004003c7305 */ /* 0x000f22000020f000 */
[----:B------:R-:W-:Y:S01]  /*1050*/  MOV R20, UR4 ;  /* 0x0000000400147c02 */ /* 0x000fe20008000f00 */
[----:B---3--:R-:W-:-:S05]  /*1060*/  FMUL R2, R2, UR7 ;  /* 0x0000000702027c20 */ /* 0x008fca0008400000 */
[----:B------:R-:W-:Y:S01]  /*1070*/  BAR.SYNC.DEFER_BLOCKING 0x0 ;  /* 0x0000000000007b1d */ /* 0x000fe20000010000 */
[----:B------:R-:W-:-:S05]  /*1080*/  ISETP.GE.AND P0, PT, R9, 0x1, PT ;  /* 0x000000010900780c */ /* 0x000fca0003f06270 */
[----:B------:R-:W3:Y:S02]  /*1090*/  F2I.U32.TRUNC.NTZ R58, R2 ;  /* 0x00000002003a7305 */ /* 0x000ee4000020f000 */
[----:B------:R-:W2:Y:S01]  /*10a0*/  S2UR UR36, SR_CTAID.Z ;  /* 0x00000000002479c3 */ /* 0x000ea20000002700 */
[----:B----4-:R-:W-:-:S05]  /*10b0*/  IADD3 R60, PT, PT, -R60, RZ, RZ ;  /* 0x000000ff3c3c7210 */ /* 0x010fca0007ffe1ff */
[----:B-1----:R-:W-:Y:S01]  /*10c0*/  IMAD R60, R5, R60, UR5 ;  /* 0x00000005053c7e24 */ /* 0x002fe2000f8e023c */
[----:B---3--:R-:W-:-:S05]  /*10d0*/  IADD3 R58, PT, PT, -R58, RZ, RZ ;  /* 0x000000ff3a3a7210 */ /* 0x008fca0007ffe1ff */
[----:B--2---:R-:W-:Y:S01]  /*10e0*/  IMAD R58, R3, R58, UR4 ;  /* 0x00000004033a7e24 */ /* 0x004fe2000f8e023a */
[----:B------:R-:W-:Y:S06]  /*10f0*/  @!P0 BRA `(.L_x_16) ;  /* 0x0000000000b88947 */ /* 0x000fec0003800000 */
[----:B------:R-:W1:Y:S01]  /*1100*/  LDC.64 R4, c[0x0][0xb18] ;  /* 0x0002c600ff047b82 */ /* 0x000e620000000a00 */
[----:B------:R-:W-:-:S07]  /*1110*/  ISETP.NE.AND P0, PT, R9, 0x1, PT ;  /* 0x000000010900780c */ /* 0x000fce0003f05270 */
[----:B------:R-:W2:Y:S08]  /*1120*/  LDC R10, c[0x0][0xb0c] ;  /* 0x0002c300ff0a7b82 */ /* 0x000eb00000000800 */
[----:B------:R-:W3:Y:S08]  /*1130*/  LDC R11, c[0x0][0x370] ;  /* 0x0000dc00ff0b7b82 */ /* 0x000ef00000000800 */
[----:B------:R-:W4:Y:S01]  /*1140*/  LDC R12, c[0x0][0x374] ;  /* 0x0000dd00ff0c7b82 */ /* 0x000f220000000800 */
[----:B-1----:R-:W-:-:S07]  /*1150*/  ISETP.NE.AND P1, PT, R4, 0x1, PT ;  /* 0x000000010400780c */ /* 0x002fce0003f25270 */
[----:B------:R-:W3:Y:S01]  /*1160*/  LDC.64 R6, c[0x0][0xb10] ;  /* 0x0002c400ff067b82 */ /* 0x000ee20000000a00 */
[----:B--2---:R-:W-:-:S07]  /*1170*/  ISETP.NE.AND P2, PT, R10, 0x1, PT ;  /* 0x000000010a00780c */ /* 0x004fce0003f45270 */
[----:B------:R-:W1:Y:S08]  /*1180*/  LDC R8, c[0x0][0xb20] ;  /* 0x0002c800ff087b82 */ /* 0x000e700000000800 */
[----:B------:R-:W2:Y:S01]  /*1190*/  LDC.64 R2, c[0x0][0xb28] ;  /* 0x0002ca00ff027b82 */ /* 0x000ea20000000a00 */
[----:B----4-:R-:W-:-:S04]  /*11a0*/  IMAD.HI.U32 R13, R12, R5, RZ ;  /* 0x000000050c0d7227 */ /* 0x010fc800078e00ff */
[----:B------:R-:W-:-:S04]  /*11b0*/  IMAD.HI.U32 R5, R20, R5, RZ ;  /* 0x0000000514057227 */ /* 0x000fc800078e00ff */
[----:B---3--:R-:W-:-:S04]  /*11c0*/  IMAD.HI.U32 R14, R11, R6, RZ ;  /* 0x000000060b0e7227 */ /* 0x008fc800078e00ff */
[C---:B------:R-:W-:Y:S01]  /*11d0*/  IMAD.HI.U32 R16, R21.reuse, R6, RZ ;  /* 0x0000000615107227 */ /* 0x040fe200078e00ff */
[-C--:B------:R-:W-:Y:S02]  /*11e0*/  @P2 SHF.R.U32.HI R11, RZ, R7.reuse, R14 ;  /* 0x00000007ff0b2219 */ /* 0x080fe4000001160e */
[-C--:B-1----:R-:W-:Y:S02]  /*11f0*/  @P1 SHF.R.U32.HI R12, RZ, R8.reuse, R13 ;  /* 0x00000008ff0c1219 */ /* 0x082fe4000001160d */
[----:B------:R-:W-:Y:S02]  /*1200*/  SHF.R.U32.HI R5, RZ, R8, R5 ;  /* 0x00000008ff057219 */ /* 0x000fe40000011605 */
[----:B------:R-:W-:Y:S02]  /*1210*/  SHF.R.U32.HI R16, RZ, R7, R16 ;  /* 0x00000007ff107219 */ /* 0x000fe40000011610 */
[----:B------:R-:W-:Y:S01]  /*1220*/  SEL R5, R20, R5, !P1 ;  /* 0x0000000514057207 */ /* 0x000fe20004800000 */
[----:B--2---:R-:W-:Y:S01]  /*1230*/  IMAD.HI.U32 R14, R12, R2, RZ ;  /* 0x000000020c0e7227 */ /* 0x004fe200078e00ff */
[----:B------:R-:W-:-:S02]  /*1240*/  SEL R7, R21, R16, !P2 ;  /* 0x0000001015077207 */ /* 0x000fc40005000000 */
[----:B------:R-:W-:Y:S01]  /*1250*/  IADD3 R13, PT, PT, -R5, RZ, RZ ;  /* 0x000000ff050d7210 */ /* 0x000fe20007ffe1ff */
[----:B------:R-:W-:Y:S01]  /*1260*/  IMAD.HI.U32 R6, R11, R2, RZ ;  /* 0x000000020b067227 */ /* 0x000fe200078e00ff */
[----:B------:R-:W-:-:S03]  /*1270*/  @P0 SHF.R.U32.HI R12, RZ, R3, R14 ;  /* 0x00000003ff0c0219 */ /* 0x000fc6000001160e */
[----:B------:R-:W-:Y:S01]  /*1280*/  IMAD R13, R4, R13, R20 ;  /* 0x0000000d040d7224 */ /* 0x000fe200078e0214 */
[----:B------:R-:W-:Y:S01]  /*1290*/  @P0 SHF.R.U32.HI R11, RZ, R3, R6 ;  /* 0x00000003ff0b0219 */ /* 0x000fe20000011606 */
[----:B------:R-:W-:-:S04]  /*12a0*/  IMAD R12, R12, R9, RZ ;  /* 0x000000090c0c7224 */ /* 0x000fc800078e02ff */
[----:B------:R-:W-:Y:S01]  /*12b0*/  IMAD R6, R11, R9, RZ ;  /* 0x000000090b067224 */ /* 0x000fe200078e02ff */
[----:B------:R-:W-:-:S04]  /*12c0*/  ISETP.GE.AND P1, PT, R5, R12, PT ;  /* 0x0000000c0500720c */ /* 0x000fc80003f26270 */
[----:B------:R-:W-:Y:S01]  /*12d0*/  ISETP.GE.OR P1, PT, R7, R6, P1 ;  /* 0x000000060700720c */ /* 0x000fe20000f26670 */
[----:B------:R-:W-:-:S05]  /*12e0*/  IMAD.HI.U32 R6, R5, R2, RZ ;  /* 0x0000000205067227 */ /* 0x000fca00078e00ff */
[----:B------:R-:W-:-:S04]  /*12f0*/  SHF.R.U32.HI R6, RZ, R3, R6 ;  /* 0x00000003ff067219 */ /* 0x000fc80000011606 */
[----:B------:R-:W-:-:S03]  /*1300*/  SEL R6, R5, R6, !P0 ;  /* 0x0000000605067207 */ /* 0x000fc60004000000 */
[----:B------:R-:W-:Y:S01]  /*1310*/  @!P1 IMAD.HI.U32 R8, R7, R2, RZ ;  /* 0x0000000207089227 */ /* 0x000fe200078e00ff */
[----:B------:R-:W-:-:S04]  /*1320*/  IADD3 R2, PT, PT, -R6, RZ, RZ ;  /* 0x000000ff06027210 */ /* 0x000fc80007ffe1ff */
[----:B------:R-:W-:Y:S01]  /*1330*/  @!P1 SHF.R.U32.HI R8, RZ, R3, R8 ;  /* 0x00000003ff089219 */ /* 0x000fe20000011608 */
[----:B------:R-:W-:-:S03]  /*1340*/  IMAD R2, R9, R2, R5 ;  /* 0x0000000209027224 */ /* 0x000fc600078e0205 */
[----:B------:R-:W-:-:S05]  /*1350*/  @!P1 SEL R3, R7, R8, !P0 ;  /* 0x0000000807039207 */ /* 0x000fca0004000000 */
[--C-:B------:R-:W-:Y:S02]  /*1360*/  @!P1 IMAD.IADD R6, R6, 0x1, -R3.reuse ;  /* 0x0000000106069824 */ /* 0x100fe400078e0a03 */
[----:B------:R-:W-:Y:S01]  /*1370*/  @!P1 IMAD R3, R2, R11, R3 ;  /* 0x0000000b02039224 */ /* 0x000fe200078e0203 */
[----:B------:R-:W-:Y:S01]  /*1380*/  IADD3 R2, PT, PT, -R7, RZ, RZ ;  /* 0x000000ff07027210 */ /* 0x000fe20007ffe1ff */
[----:B------:R-:W-:Y:S02]  /*1390*/  @!P1 IMAD R5, R6, R9, R7 ;  /* 0x0000000906059224 */ /* 0x000fe400078e0207 */
[----:B------:R-:W-:Y:S02]  /*13a0*/  @!P1 IMAD.MOV.U32 R7, RZ, RZ, R3 ;  /* 0x000000ffff079224 */ /* 0x000fe400078e0003 */
[----:B------:R-:W-:Y:S02]  /*13b0*/  IMAD R2, R10, R2, R21 ;  /* 0x000000020a027224 */ /* 0x000fe400078e0215 */
[----:B------:R-:W-:-:S02]  /*13c0*/  IMAD R20, R5, R4, R13 ;  /* 0x0000000405147224 */ /* 0x000fc400078e020d */
[----:B------:R-:W-:Y:S02]  /*13d0*/  IMAD R21, R7, R10, R2 ;  /* 0x0000000a07157224 */ /* 0x000fe400078e0202 */
.L_x_16:
[----:B------:R-:W1:Y:S01]  /*13e0*/  LDCU UR4, c[0x0][0xb30] ;  /* 0x00016600ff0477ac */ /* 0x000e620008000800 */
[----:B------:R-:W2:Y:S08]  /*13f0*/  S2UR UR37, SR_CgaCtaId ;  /* 0x00000000002579c3 */ /* 0x000eb00000008800 */
[----:B------:R-:W3:Y:S01]  /*1400*/  LDC R26, c[0x0][0xb24] ;  /* 0x0002c900ff1a7b82 */ /* 0x000ee20000000800 */
[----:B-1----:R-:W-:-:S09]  /*1410*/  UISETP.NE.AND UP1, UPT, UR4, 0x1, UPT ;  /* 0x000000010400788c */ /* 0x002fd2000bf25270 */
[----:B--2---:R-:W-:Y:S05]  /*1420*/  BRA.U UP1, `(.L_x_17) ;  /* 0x0000000101407547 */ /* 0x004fea000b800000 */
[----:B------:R-:W1:Y:S08]  /*1430*/  LDC.64 R4, c[0x0][0xb10] ;  /* 0x0002c400ff047b82 */ /* 0x000e700000000a00 */
[----:B------:R-:W2:Y:S08]  /*1440*/  LDC.64 R2, c[0x0][0xb18] ;  /* 0x0002c600ff027b82 */ /* 0x000eb00000000a00 */
[----:B------:R-:W4:Y:S08]  /*1450*/  LDC R6, c[0x0][0xb20] ;  /* 0x0002c800ff067b82 */ /* 0x000f300000000800 */
[----:B------:R-:W3:Y:S01]  /*1460*/  LDC R8, c[0x0][0xb0c] ;  /* 0x0002c300ff087b82 */ /* 0x000ee20000000800 */
[----:B-1----:R-:W-:-:S05]  /*1470*/  IMAD.HI.U32 R4, R21, R4, RZ ;  /* 0x0000000415047227 */ /* 0x002fca00078e00ff */
[----:B------:R-:W-:Y:S01]  /*1480*/  SHF.R.U32.HI R4, RZ, R5, R4 ;  /* 0x00000005ff047219 */ /* 0x000fe20000011604 */
[----:B--2---:R-:W-:Y:S01]  /*1490*/  IMAD.HI.U32 R3, R20, R3, RZ ;  /* 0x0000000314037227 */ /* 0x004fe200078e00ff */
[----:B------:R-:W-:-:S04]  /*14a0*/  ISETP.NE.AND P0, PT, R2, 0x1, PT ;  /* 0x000000010200780c */ /* 0x000fc80003f05270 */
[----:B----4-:R-:W-:-:S04]  /*14b0*/  SHF.R.U32.HI R3, RZ, R6, R3 ;  /* 0x00000006ff037219 */ /* 0x010fc80000011603 */
[----:B------:R-:W-:Y:S02]  /*14c0*/  SEL R3, R20, R3, !P0 ;  /* 0x0000000314037207 */ /* 0x000fe40004000000 */
[----:B---3--:R-:W-:-:S04]  /*14d0*/  ISETP.NE.AND P1, PT, R8, 0x1, PT ;  /* 0x000000010800780c */ /* 0x008fc80003f25270 */
[----:B------:R-:W-:-:S05]  /*14e0*/  SEL R4, R21, R4, !P1 ;  /* 0x0000000415047207 */ /* 0x000fca0004800000 */
[----:B------:R-:W-:Y:S02]  /*14f0*/  IMAD.IADD R5, R3, 0x1, -R4 ;  /* 0x0000000103057824 */ /* 0x000fe400078e0a04 */
[----:B------:R-:W-:Y:S02]  /*1500*/  IMAD.IADD R3, R4, 0x1, -R3 ;  /* 0x0000000104037824 */ /* 0x000fe400078e0a03 */
[----:B------:R-:W-:Y:S02]  /*1510*/  IMAD R21, R5, R8, R21 ;  /* 0x0000000805157224 */ /* 0x000fe400078e0215 */
[----:B------:R-:W-:-:S07]  /*1520*/  IMAD R20, R3, R2, R20 ;  /* 0x0000000203147224 */ /* 0x000fce00078e0214 */
.L_x_17:
[----:B------:R-:W-:Y:S01]  /*1530*/  BAR.SYNC.DEFER_BLOCKING 0x0 ;  /* 0x0000000000007b1d */ /* 0x000fe20000010000 */
[----:B------:R-:W-:Y:S01]  /*1540*/  UISETP.NE.AND UP1, UPT, UR8, 0x2, UPT ;  /* 0x000000020800788c */ /* 0x000fe2000bf25270 */
[----:B------:R-:W-:Y:S02]  /*1550*/  ISETP.NE.OR P5, PT, R0, 0x2, !P5 ;  /* 0x000000020000780c */ /* 0x000fe40006fa5670 */
[----:B------:R-:W-:-:S06]  /*1560*/  LOP3.LUT R2, R72, 0x1f, RZ, 0xc0, !PT ;  /* 0x0000001f48027812 */ /* 0x000fcc00078ec0ff */
[----:B------:R-:W-:Y:S05]  /*1570*/  BRA.U UP1, `(.L_x_18) ;  /* 0x0000001901347547 */ /* 0x000fea000b800000 */
[----:B------:R-:W1:Y:S01]  /*1580*/  LDCU UR13, c[0x0][0x38c] ;  /* 0x00007180ff0d77ac */ /* 0x000e620008000800 */
[----:B------:R-:W2:Y:S01]  /*1590*/  LDC R9, c[0x0][0x370] ;  /* 0x0000dc00ff097b82 */ /* 0x000ea20000000800 */
[----:B------:R-:W-:Y:S01]  /*15a0*/  PLOP3.LUT P1, PT, PT, PT, UP2, 0x80, 0x8 ;  /* 0x000000000008781c */ /* 0x000fe20003f2f028 */
[----:B------:R-:W-:Y:S01]  /*15b0*/  HFMA2 R12, -RZ, RZ, 0, 0 ;  /* 0x00000000ff0c7431 */ /* 0x000fe200000001ff */
[----:B------:R-:W-:Y:S01]  /*15c0*/  ISETP.EQ.OR P4, PT, R2, RZ, P5 ;  /* 0x000000ff0200720c */ /* 0x000fe20002f82670 */
[----:B------:R-:W-:Y:S01]  /*15d0*/  IMAD.MOV.U32 R15, RZ, RZ, 0x1 ;  /* 0x00000001ff0f7424 */ /* 0x000fe200078e00ff */
[----:B------:R-:W-:Y:S01]  /*15e0*/  PLOP3.LUT P1, PT, P1, PT, PT, 0x8, 0x80 ;  /* 0x000000000080781c */ /* 0x000fe20000f2e170 */
[----:B------:R-:W-:Y:S01]  /*15f0*/  IMAD.MOV.U32 R14, RZ, RZ, RZ ;  /* 0x000000ffff0e7224 */ /* 0x000fe200078e00ff */
[----:B------:R-:W-:Y:S01]  /*1600*/  MOV R8, 0x1 ;  /* 0x0000000100087802 */ /* 0x000fe20000000f00 */
[----:B------:R-:W4:Y:S01]  /*1610*/  LDC R0, c[0x0][0x374] ;  /* 0x0000dd00ff007b82 */ /* 0x000f220000000800 */
[----:B------:R-:W-:Y:S01]  /*1620*/  IMAD.MOV.U32 R10, RZ, RZ, RZ ;  /* 0x000000ffff0a7224 */ /* 0x000fe200078e00ff */
[----:B------:R-:W2:Y:S01]  /*1630*/  LDCU.64 UR22, c[0x0][0x348] ;  /* 0x00006900ff1677ac */ /* 0x000ea20008000a00 */
[----:B------:R-:W-:Y:S01]  /*1640*/  UMOV UR6, URZ ;  /* 0x000000ff00067c82 */ /* 0x000fe20008000000 */
[----:B-1----:R-:W-:-:S04]  /*1650*/  UIADD3 UR5, UPT, UPT, UR13, 0x1f, URZ ;  /* 0x0000001f0d057890 */ /* 0x002fc8000fffe0ff */
[----:B------:R-:W-:-:S04]  /*1660*/  USHF.R.S32.HI UR4, URZ, 0x1f, UR5 ;  /* 0x0000001fff047899 */ /* 0x000fc80008011405 */
[----:B------:R-:W-:-:S04]  /*1670*/  ULEA.HI UR4, UR4, UR5, URZ, 0x5 ;  /* 0x0000000504047291 */ /* 0x000fc8000f8f28ff */
[----:B------:R-:W-:Y:S02]  /*1680*/  USHF.R.S32.HI UR15, URZ, 0x5, UR4 ;  /* 0x00000005ff0f7899 */ /* 0x000fe40008011404 */
[----:B------:R-:W-:Y:S02]  /*1690*/  UIADD3 UR4, UPT, UPT, UR13, -0x1, URZ ;  /* 0xffffffff0d047890 */ /* 0x000fe4000fffe0ff */
[----:B------:R-:W-:Y:S02]  /*16a0*/  UISETP.LT.U32.AND UP0, UPT, UR15, 0x11, UPT ;  /* 0x000000110f00788c */ /* 0x000fe4000bf01070 */
[----:B------:R-:W-:Y:S02]  /*16b0*/  UISETP.GE.U32.AND UP1, UPT, UR4, -0x3f, UPT ;  /* 0xffffffc10400788c */ /* 0x000fe4000bf26070 */
[----:B------:R-:W-:Y:S02]  /*16c0*/  USEL UR14, UR15, 0x11, UP0 ;  /* 0x000000110f0e7887 */ /* 0x000fe40008000000 */
[----:B------:R-:W-:-:S02]  /*16d0*/  UIADD3 UR13, UPT, UPT, UR13, 0x3e, URZ ;  /* 0x0000003e0d0d7890 */ /* 0x000fc4000fffe0ff */
[----:B------:R-:W-:Y:S02]  /*16e0*/  UIADD3 UR5, UPT, UPT, UR14, -0x1, URZ ;  /* 0xffffffff0e057890 */ /* 0x000fe4000fffe0ff */
[----:B------:R-:W-:-:S03]  /*16f0*/  UIADD3 UR7, UPT, UPT, UR15, -UR14, URZ ;  /* 0x8000000e0f077290 */ /* 0x000fc6000fffe0ff */
[----:B------:R-:W-:-:S04]  /*1700*/  @UP1 UIADD3 UR5, UPT, UPT, UR14, URZ, URZ ;  /* 0x000000ff0e051290 */ /* 0x000fc8000fffe0ff */
[----:B--2---:R-:W-:-:S12]  /*1710*/  UIADD3 UR5, UPT, UPT, UR5, 0x1, URZ ;  /* 0x0000000105057890 */ /* 0x004fd8000fffe0ff */
.L_x_36:
[----:B------:R-:W-:Y:S01]  /*1720*/  UISETP.NE.AND UP0, UPT, UR37, URZ, UPT ;  /* 0x000000ff2500728c */ /* 0x000fe2000bf05270 */
[----:B------:R-:W1:Y:S08]  /*1730*/  S2UR UR37, SR_CgaCtaId ;  /* 0x00000000002579c3 */ /* 0x000e700000008800 */
[----:B------:R-:W-:Y:S05]  /*1740*/  BRA.U UP0, `(.L_x_19) ;  /* 0x0000000100347547 */ /* 0x000fea000b800000 */
[----:B------:R-:W2:Y:S01]  /*1750*/  S2R R2, SR_CgaCtaId ;  /* 0x0000000000027919 */ /* 0x000ea20000008800 */
[----:B------:R-:W-:-:S04]  /*1760*/  MOV R3, 0x400 ;  /* 0x0000040000037802 */ /* 0x000fc80000000f00 */
[----:B--2---:R-:W-:Y:S02]  /*1770*/  LEA R3, R2, R3, 0x18 ;  /* 0x0000000302037211 */ /* 0x004fe400078ec0ff */
[----:B------:R-:W-:-:S03]  /*1780*/  SHF.L.U32 R2, R8, 0x1f, RZ ;  /* 0x0000001f08027819 */ /* 0x000fc600000006ff */
[----:B------:R-:W-:-:S04]  /*1790*/  IMAD R3, R10, 0x8, R3 ;  /* 0x000000080a037824 */ /* 0x000fc800078e0203 */
[----:B------:R-:W2:Y:S02]  /*17a0*/  SYNCS.PHASECHK.TRANS64.TRYWAIT P0, [R3+URZ+0x1d0], R2 ;  /* 0x0001d002030075a7 */ /* 0x000ea400080011ff */
[----:B--2---:R-:W-:Y:S05]  /*17b0*/  @!P0 BRA `(.L_x_20) ;  /* 0x0000006c00b88947 */ /* 0x004fea0003800000 */
.L_x_145:
[----:B------:R-:W-:Y:S01]  /*17c0*/  VIADD R10, R10, 0x1 ;  /* 0x000000010a0a7836 */ /* 0x000fe20000000000 */
[----:B------:R2:W-:Y:S04]  /*17d0*/  SYNCS.ARRIVE.TRANS64.A1T0 RZ, [R3+URZ+0x1c0], RZ ;  /* 0x0001c0ff03ff79a7 */ /* 0x0005e800081000ff */
[----:B------:R-:W-:-:S04]  /*17e0*/  ISETP.NE.AND P0, PT, R10, 0x2, PT ;  /* 0x000000020a00780c */ /* 0x000fc80003f05270 */
[----:B------:R-:W-:Y:S02]  /*17f0*/  SEL R10, R10, RZ, P0 ;  /* 0x000000ff0a0a7207 */ /* 0x000fe40000000000 */
[----:B--2---:R-:W-:-:S04]  /*1800*/  SEL R3, RZ, 0x1, P0 ;  /* 0x00000001ff037807 */ /* 0x004fc80000000000 */
[----:B------:R-:W-:-:S07]  /*1810*/  LOP3.LUT R8, R8, R3, RZ, 0x3c, !PT ;  /* 0x0000000308087212 */ /* 0x000fce00078e3cff */
.L_x_19:
[----:B------:R-:W-:Y:S01]  /*1820*/  UMOV UR4, 0x400 ;  /* 0x0000040000047882 */ /* 0x000fe20000000000 */
[----:B------:R-:W-:Y:S01]  /*1830*/  SHF.L.U32 R2, R15, 0x1f, RZ ;  /* 0x0000001f0f027819 */ /* 0x000fe200000006ff */
[----:B-1----:R-:W-:Y:S01]  /*1840*/  ULEA UR4, UR37, UR4, 0x18 ;  /* 0x0000000425047291 */ /* 0x002fe2000f8ec0ff */
[----:B------:R-:W-:Y:S01]  /*1850*/  R2UR UR35, R21 ;  /* 0x00000000152372ca */ /* 0x000fe200000e0000 */
[----:B------:R-:W-:Y:S01]  /*1860*/  UISETP.GE.U32.AND UP0, UPT, UR13, 0x3f, UPT ;  /* 0x0000003f0d00788c */ /* 0x000fe2000bf06070 */
[----:B------:R-:W-:Y:S01]  /*1870*/  R2UR UR11, R20 ;  /* 0x00000000140b72ca */ /* 0x000fe200000e0000 */
[----:B------:R-:W-:Y:S01]  /*1880*/  ULEA UR8, UR6, UR4, 0x3 ;  /* 0x0000000406087291 */ /* 0x000fe2000f8e18ff */
[----:B------:R-:W-:-:S08]  /*1890*/  UMOV UR24, URZ ;  /* 0x000000ff00187c82 */ /* 0x000fd00008000000 */
[----:B------:R1:W2:Y:S01]  /*18a0*/  SYNCS.PHASECHK.TRANS64.TRYWAIT P0, [UR8+0x88], R2 ;  /* 0x00008802ff0075a7 */ /* 0x0002a20008001108 */
[----:B------:R-:W-:Y:S02]  /*18b0*/  USHF.L.U32 UR35, UR35, 0x6, URZ ;  /* 0x0000000623237899 */ /* 0x000fe400080006ff */
[----:B------:R-:W-:Y:S01]  /*18c0*/  USHF.L.U32 UR11, UR11, 0x7, URZ ;  /* 0x000000070b0b7899 */ /* 0x000fe200080006ff */
[----:B------:R-:W-:Y:S11]  /*18d0*/  BRA.U !UP0, `(.L_x_21) ;  /* 0x0000000108a87547 */ /* 0x000ff6000b800000 */
[----:B------:R-:W-:Y:S01]  /*18e0*/  UMOV UR16, URZ ;  /* 0x000000ff00107c82 */ /* 0x000fe20008000000 */
[----:B------:R-:W-:-:S05]  /*18f0*/  UMOV UR17, UR6 ;  /* 0x0000000600117c82 */ /* 0x000fca0008000000 */
.L_x_26:
[----:B-1----:R-:W-:Y:S01]  /*1900*/  ULEA UR33, UR17, UR4, 0x3 ;  /* 0x0000000411217291 */ /* 0x002fe2000f8e18ff */
[----:B--2---:R-:W-:Y:S01]  /*1910*/  @!P5 MOV R3, 0x3000 ;  /* 0x000030000003d802 */ /* 0x004fe20000000f00 */
[----:B--2---:R-:W-:Y:S10]  /*1920*/  @P0 BRA `(.L_x_22) ;  /* 0x00000000000c0947 */ /* 0x004ff40003800000 */
[----:B------:R-:W-:-:S04]  /*1930*/  SHF.L.U32 R5, R15, 0x1f, RZ ;  /* 0x0000001f0f057819 */ /* 0x000fc800000006ff */
[----:B------:R-:W2:Y:S02]  /*1940*/  SYNCS.PHASECHK.TRANS64.TRYWAIT P0, [UR33+0x88], R5 ;  /* 0x00008805ff0075a7 */ /* 0x000ea40008001121 */
[----:B--2---:R-:W-:Y:S05]  /*1950*/  @!P0 BRA `(.L_x_23) ;  /* 0x0000006c00648947 */ /* 0x004fea0003800000 */
.L_x_22:
[----:B------:R2:W-:Y:S01]  /*1960*/  @!P5 SYNCS.ARRIVE.TRANS64 RZ, [UR33], R3 ;  /* 0x00000003ffffd9a7 */ /* 0x0005e20008000021 */
[----:B------:R-:W-:Y:S04]  /*1970*/  BSSY.RECONVERGENT B0, `(.L_x_24) ;  /* 0x0000003000007945 */ /* 0x000fe80003800200 */
[----:B------:R-:W-:Y:S05]  /*1980*/  @P4 BRA `(.L_x_25) ;  /* 0x0000000000044947 */ /* 0x000fea0003800000 */
[----:B------:R-:W-:Y:S05]  /*1990*/  BPT.TRAP 0x1 ;  /* 0x000000040000795c */ /* 0x000fea0000300000 */
.L_x_25:
[----:B------:R-:W-:Y:S05]  /*19a0*/  BSYNC.RECONVERGENT B0 ;  /* 0x0000000000007941 */ /* 0x000fea0003800200 */
.L_x_24:
[----:B------:R-:W-:Y:S02]  /*19b0*/  UIADD3 UR6, UPT, UPT, UR17, 0x1, URZ ;  /* 0x0000000111067890 */ /* 0x000fe4000fffe0ff */
[----:B------:R-:W-:Y:S02]  /*19c0*/  ULEA UR32, UR17, UR4, 0xc ;  /* 0x0000000411207291 */ /* 0x000fe4000f8e60ff */
[----:B------:R-:W-:Y:S02]  /*19d0*/  UISETP.NE.AND UP0, UPT, UR6, 0x11, UPT ;  /* 0x000000110600788c */ /* 0x000fe4000bf05270 */
[----:B------:R-:W-:Y:S02]  /*19e0*/  UIADD3 UR26, UP1, UPT, UR22, 0x80, URZ ;  /* 0x00000080161a7890 */ /* 0x000fe4000ff3e0ff */
[----:B------:R-:W-:Y:S02]  /*19f0*/  USEL UR9, URZ, 0x1, UP0 ;  /* 0x00000001ff097887 */ /* 0x000fe40008000000 */
[----:B------:R-:W-:-:S02]  /*1a00*/  USEL UR6, UR6, URZ, UP0 ;  /* 0x000000ff06067287 */ /* 0x000fc40008000000 */
[----:B------:R-:W-:Y:S02]  /*1a10*/  UIADD3 UR20, UP0, UPT, UR22, 0x180, URZ ;  /* 0x0000018016147890 */ /* 0x000fe4000ff1e0ff */
[----:B------:R-:W-:Y:S01]  /*1a20*/  ULEA UR8, UR6, UR4, 0x3 ;  /* 0x0000000406087291 */ /* 0x000fe2000f8e18ff */
[----:B------:R-:W-:Y:S01]  /*1a30*/  LOP3.LUT R15, R15, UR9, RZ, 0x3c, !PT ;  /* 0x000000090f0f7c12 */ /* 0x000fe2000f8e3cff */
[----:B------:R-:W-:Y:S02]  /*1a40*/  USHF.L.U32 UR34, UR16, 0x5, URZ ;  /* 0x0000000510227899 */ /* 0x000fe400080006ff */
[----:B------:R-:W-:Y:S01]  /*1a50*/  UIADD3.X UR27, UPT, UPT, URZ, UR23, URZ, UP1, !UPT ;  /* 0x00000017ff1b7290 */ /* 0x000fe20008ffe4ff */
[----:B-1----:R-:W-:Y:S01]  /*1a60*/  SHF.L.U32 R2, R15, 0x1f, RZ ;  /* 0x0000001f0f027819 */ /* 0x002fe200000006ff */
[----:B------:R-:W-:Y:S02]  /*1a70*/  UIADD3 UR32, UPT, UPT, UR32, 0x4600, URZ ;  /* 0x0000460020207890 */ /* 0x000fe4000fffe0ff */
[----:B------:R-:W-:Y:S01]  /*1a80*/  UIADD3.X UR21, UPT, UPT, URZ, UR23, URZ, UP0, !UPT ;  /* 0x00000017ff157290 */ /* 0x000fe200087fe4ff */
[----:B------:R1:W1:Y:S01]  /*1a90*/  SYNCS.PHASECHK.TRANS64.TRYWAIT P0, [UR8+0x88], R2 ;  /* 0x00008802ff0075a7 */ /* 0x0002620008001108 */
[----:B------:R-:W-:Y:S01]  /*1aa0*/  ULEA UR8, UR17, UR4, 0xd ;  /* 0x0000000411087291 */ /* 0x000fe2000f8e68ff */
[----:B------:R-:W-:Y:S01]  /*1ab0*/  UMOV UR18, 0x0 ;  /* 0x0000000000127882 */ /* 0x000fe20000000000 */
[----:B------:R-:W-:-:S02]  /*1ac0*/  UMOV UR19, 0x10000000 ;  /* 0x1000000000137882 */ /* 0x000fc40000000000 */
[----:B------:R-:W-:Y:S01]  /*1ad0*/  UIADD3 UR8, UPT, UPT, UR8, 0x15600, URZ ;  /* 0x0001560008087890 */ /* 0x000fe2000fffe0ff */
[----:B------:R1:W-:Y:S01]  /*1ae0*/  UTMALDG.3D [UR32], [UR26], desc[UR18] ;  /* 0x000012201a0075b4 */ /* 0x0003e20008011000 */
[----:B------:R-:W-:Y:S01]  /*1af0*/  UMOV UR12, UR36 ;  /* 0x00000024000c7c82 */ /* 0x000fe20008000000 */
[----:B------:R-:W-:Y:S01]  /*1b00*/  UMOV UR9, UR33 ;  /* 0x0000002100097c82 */ /* 0x000fe20008000000 */
[----:B------:R-:W-:Y:S01]  /*1b10*/  UMOV UR10, UR34 ;  /* 0x00000022000a7c82 */ /* 0x000fe20008000000 */
[----:B------:R-:W-:Y:S01]  /*1b20*/  UIADD3 UR16, UPT, UPT, UR16, 0x1, URZ ;  /* 0x0000000110107890 */ /* 0x000fe2000fffe0ff */
[----:B------:R-:W-:Y:S01]  /*1b30*/  UMOV UR24, UR5 ;  /* 0x0000000500187c82 */ /* 0x000fe20008000000 */
[----:B------:R-:W-:Y:S02]  /*1b40*/  UMOV UR17, UR6 ;  /* 0x0000000600117c82 */ /* 0x000fe40008000000 */
[----:B------:R1:W-:Y:S01]  /*1b50*/  UTMALDG.3D [UR8], [UR20], desc[UR18] ;  /* 0x00001208140075b4 */ /* 0x0003e20008011000 */
[----:B------:R-:W-:-:S09]  /*1b60*/  UISETP.NE.AND UP0, UPT, UR16, UR5, UPT ;  /* 0x000000051000728c */ /* 0x000fd2000bf05270 */
[----:B------:R-:W-:Y:S05]  /*1b70*/  BRA.U UP0, `(.L_x_26) ;  /* 0xfffffffd00607547 */ /* 0x000fea000b83ffff */
.L_x_21:
[----:B-1----:R-:W-:Y:S01]  /*1b80*/  ULEA UR8, UR6, UR4, 0x3 ;  /* 0x0000000406087291 */ /* 0x002fe2000f8e18ff */
[----:B------:R-:W-:Y:S01]  /*1b90*/  SHF.L.U32 R2, R15, 0x1f, RZ ;  /* 0x0000001f0f027819 */ /* 0x000fe200000006ff */
[----:B------:R-:W-:Y:S01]  /*1ba0*/  @!P1 SYNCS.ARRIVE.TRANS64.A1T0 RZ, [UR4+0x158], RZ ;  /* 0x000158ffffff99a7 */ /* 0x000fe20008100004 */
[----:B------:R-:W-:-:S06]  /*1bb0*/  UISETP.GT.AND UP0, UPT, UR15, UR14, UPT ;  /* 0x0000000e0f00728c */ /* 0x000fcc000bf04270 */
[----:B--2---:R1:W2:Y:S03]  /*1bc0*/  SYNCS.PHASECHK.TRANS64.TRYWAIT P0, [UR8+0x88], R2 ;  /* 0x00008802ff0075a7 */ /* 0x0042a60008001108 */
[----:B------:R-:W-:Y:S05]  /*1bd0*/  BRA.U !UP0, `(.L_x_27) ;  /* 0x0000000108ac7547 */ /* 0x000fea000b800000 */
[----:B------:R-:W-:Y:S01]  /*1be0*/  UIADD3 UR21, UPT, UPT, UR7, UR24, URZ ;  /* 0x0000001807157290 */ /* 0x000fe2000fffe0ff */
[----:B------:R-:W-:-:S11]  /*1bf0*/  UMOV UR25, UR6 ;  /* 0x0000000600197c82 */ /* 0x000fd60008000000 */
.L_x_32:
[----:B-1----:R-:W-:Y:S01]  /*1c00*/  ULEA UR17, UR25, UR4, 0x3 ;  /* 0x0000000419117291 */ /* 0x002fe2000f8e18ff */
[----:B--2---:R-:W-:Y:S01]  /*1c10*/  @!P5 MOV R3, 0x3000 ;  /* 0x000030000003d802 */ /* 0x004fe20000000f00 */
[----:B--2---:R-:W-:Y:S10]  /*1c20*/  @P0 BRA `(.L_x_28) ;  /* 0x00000000000c0947 */ /* 0x004ff40003800000 */
[----:B------:R-:W-:-:S04]  /*1c30*/  SHF.L.U32 R5, R15, 0x1f, RZ ;  /* 0x0000001f0f057819 */ /* 0x000fc800000006ff */
[----:B------:R-:W2:Y:S02]  /*1c40*/  SYNCS.PHASECHK.TRANS64.TRYWAIT P0, [UR17+0x88], R5 ;  /* 0x00008805ff0075a7 */ /* 0x000ea40008001111 */
[----:B--2---:R-:W-:Y:S05]  /*1c50*/  @!P0 BRA `(.L_x_29) ;  /* 0x0000006800bc8947 */ /* 0x004fea0003800000 */
.L_x_28:
[----:B------:R2:W-:Y:S01]  /*1c60*/  @!P5 SYNCS.ARRIVE.TRANS64 RZ, [UR17], R3 ;  /* 0x00000003ffffd9a7 */ /* 0x0005e20008000011 */
[----:B------:R-:W-:Y:S04]  /*1c70*/  BSSY.RECONVERGENT B0, `(.L_x_30) ;  /* 0x0000003000007945 */ /* 0x000fe80003800200 */
[----:B------:R-:W-:Y:S05]  /*1c80*/  @P4 BRA `(.L_x_31) ;  /* 0x0000000000044947 */ /* 0x000fea0003800000 */
[----:B------:R-:W-:Y:S05]  /*1c90*/  BPT.TRAP 0x1 ;  /* 0x000000040000795c */ /* 0x000fea0000300000 */
.L_x_31:
[----:B------:R-:W-:Y:S05]  /*1ca0*/  BSYNC.RECONVERGENT B0 ;  /* 0x0000000000007941 */ /* 0x000fea0003800200 */
.L_x_30:
        /* <DEDUP_REMOVED lines=10> */
[----:B------:R-:W-:Y:S01]  /*1d50*/  UIADD3 UR16, UPT, UPT, UR16, 0x4600, URZ ;  /* 0x0000460010107890 */ /* 0x000fe2000fffe0ff */
[----:B-1----:R-:W-:Y:S01]  /*1d60*/  SHF.L.U32 R2, R15, 0x1f, RZ ;  /* 0x0000001f0f027819 */ /* 0x002fe200000006ff */
[----:B------:R-:W-:Y:S02]  /*1d70*/  UIADD3.X UR31, UPT, UPT, URZ, UR23, URZ, UP1, !UPT ;  /* 0x00000017ff1f7290 */ /* 0x000fe40008ffe4ff */
[----:B------:R-:W-:Y:S01]  /*1d80*/  UIADD3.X UR29, UPT, UPT, URZ, UR23, URZ, UP0, !UPT ;  /* 0x00000017ff1d7290 */ /* 0x000fe200087fe4ff */
[----:B------:R1:W1:Y:S01]  /*1d90*/  SYNCS.PHASECHK.TRANS64.TRYWAIT P0, [UR8+0x88], R2 ;  /* 0x00008802ff0075a7 */ /* 0x0002620008001108 */
[----:B------:R-:W-:Y:S01]  /*1da0*/  ULEA UR8, UR25, UR4, 0xd ;  /* 0x0000000419087291 */ /* 0x000fe2000f8e68ff */
[----:B------:R-:W-:Y:S01]  /*1db0*/  UMOV UR26, 0x0 ;  /* 0x00000000001a7882 */ /* 0x000fe20000000000 */
[----:B------:R-:W-:-:S02]  /*1dc0*/  UMOV UR27, 0x10000000 ;  /* 0x10000000001b7882 */ /* 0x000fc40000000000 */
[----:B------:R-:W-:Y:S01]  /*1dd0*/  UIADD3 UR8, UPT, UPT, UR8, 0x15600, URZ ;  /* 0x0001560008087890 */ /* 0x000fe2000fffe0ff */
[----:B------:R-:W-:Y:S01]  /*1de0*/  UMOV UR19, UR35 ;  /* 0x0000002300137c82 */ /* 0x000fe20008000000 */
[----:B------:R-:W-:Y:S01]  /*1df0*/  UMOV UR20, UR36 ;  /* 0x0000002400147c82 */ /* 0x000fe20008000000 */
[----:B------:R-:W-:Y:S01]  /*1e00*/  UMOV UR12, UR36 ;  /* 0x00000024000c7c82 */ /* 0x000fe20008000000 */
[----:B------:R-:W-:Y:S01]  /*1e10*/  UMOV UR9, UR17 ;  /* 0x0000001100097c82 */ /* 0x000fe20008000000 */
[----:B------:R-:W-:Y:S01]  /*1e20*/  UMOV UR10, UR18 ;  /* 0x00000012000a7c82 */ /* 0x000fe20008000000 */
[----:B------:R1:W-:Y:S01]  /*1e30*/  UTMALDG.3D [UR16], [UR30], desc[UR26] ;  /* 0x00001a101e0075b4 */ /* 0x0003e20008011000 */
[----:B------:R-:W-:Y:S01]  /*1e40*/  UIADD3 UR24, UPT, UPT, UR24, 0x1, URZ ;  /* 0x0000000118187890 */ /* 0x000fe2000fffe0ff */
[----:B------:R-:W-:-:S03]  /*1e50*/  UMOV UR25, UR6 ;  /* 0x0000000600197c82 */ /* 0x000fc60008000000 */
[----:B------:R-:W-:Y:S01]  /*1e60*/  UISETP.NE.AND UP0, UPT, UR24, UR21, UPT ;  /* 0x000000151800728c */ /* 0x000fe2000bf05270 */
[----:B------:R1:W-:Y:S08]  /*1e70*/  UTMALDG.3D [UR8], [UR28], desc[UR26] ;  /* 0x00001a081c0075b4 */ /* 0x0003f00008011000 */
[----:B------:R-:W-:Y:S05]  /*1e80*/  BRA.U UP0, `(.L_x_32) ;  /* 0xfffffffd005c7547 */ /* 0x000fea000b83ffff */
.L_x_27:
[----:B-1----:R-:W-:Y:S01]  /*1e90*/  LEA R2, R14, UR4, 0x3 ;  /* 0x000000040e027c11 */ /* 0x002fe2000f8e18ff */
[----:B------:R-:W-:Y:S01]  /*1ea0*/  NOP ;  /* 0x0000000000007918 */ /* 0x000fe20000000000 */
[----:B--2---:R-:W-:Y:S02]  /*1eb0*/  SHF.L.U32 R3, R12, 0x1f, RZ ;  /* 0x0000001f0c037819 */ /* 0x004fe400000006ff */
[----:B------:R-:W-:Y:S02]  /*1ec0*/  LEA R4, R14, UR4, 0x4 ;  /* 0x000000040e047c11 */ /* 0x000fe4000f8e20ff */
[----:B------:R-:W1:Y:S02]  /*1ed0*/  SYNCS.PHASECHK.TRANS64.TRYWAIT P0, [R2+URZ+0x160], R3 ;  /* 0x00016003020075a7 */ /* 0x000e6400080011ff */
[----:B-1----:R-:W-:Y:S05]  /*1ee0*/  @!P0 BRA `(.L_x_33) ;  /* 0x0000006800308947 */ /* 0x002fea0003800000 */
.L_x_148:
[----:B------:R-:W2:Y:S01]  /*1ef0*/  LDS.128 R4, [R4+0x1f0] ;  /* 0x0001f00004047984 */ /* 0x000ea20000000c00 */
[----:B---3--:R-:W-:Y:S01]  /*1f00*/  ISETP.GE.AND P0, PT, R26, 0x1, PT ;  /* 0x000000011a00780c */ /* 0x008fe20003f06270 */
[----:B-1----:R-:W-:Y:S01]  /*1f10*/  VIADD R2, R2, 0x170 ;  /* 0x0000017002027836 */ /* 0x002fe20000000000 */
[----:B------:R-:W-:Y:S01]  /*1f20*/  @!PT LDS RZ, [RZ] ;  /* 0x00000000fffff984 */ /* 0x000fe20000000800 */
[----:B------:R-:W-:Y:S01]  /*1f30*/  @!PT LDS RZ, [RZ] ;  /* 0x00000000fffff984 */ /* 0x000fe20000000800 */
[----:B------:R-:W-:Y:S01]  /*1f40*/  @!PT LDS RZ, [RZ] ;  /* 0x00000000fffff984 */ /* 0x000fe20000000800 */
[----:B------:R-:W-:Y:S01]  /*1f50*/  @!PT LDS RZ, [RZ] ;  /* 0x00000000fffff984 */ /* 0x000fe20000000800 */
[----:B------:R1:W-:Y:S06]  /*1f60*/  MEMBAR.ALL.CTA ;  /* 0x0000000000007992 */ /* 0x0003ec0000008000 */
[----:B-1----:R-:W1:Y:S01]  /*1f70*/  FENCE.VIEW.ASYNC.S ;  /* 0x00000000000073c6 */ /* 0x002e620000000000 */
[----:B------:R-:W-:-:S04]  /*1f80*/  PRMT R2, RZ, 0x654, R2 ;  /* 0x00000654ff027816 */ /* 0x000fc80000000002 */
[----:B-1----:R1:W-:Y:S01]  /*1f90*/  SYNCS.ARRIVE.TRANS64.RED.A1T0 RZ, [R2+URZ], RZ ;  /* 0x000000ff02ff79a7 */ /* 0x0023e200081004ff */
[----:B--2---:R-:W-:-:S13]  /*1fa0*/  LOP3.LUT P2, RZ, R6, 0x1, RZ, 0xc0, !PT ;  /* 0x0000000106ff7812 */ /* 0x004fda000784c0ff */
[----:B------:R-:W-:Y:S01]  /*1fb0*/  @P2 SHF.R.U32.HI R3, RZ, 0x10, R5 ;  /* 0x00000010ff032819 */ /* 0x000fe20000011605 */
[----:B------:R-:W-:Y:S01]  /*1fc0*/  VOTEU.ANY UP0, P2 ;  /* 0x0000000000ff7886 */ /* 0x000fe20001000100 */
[----:B------:R-:W-:Y:S02]  /*1fd0*/  @P2 MOV R13, R4 ;  /* 0x00000004000d2202 */ /* 0x000fe40000000f00 */
[----:B------:R-:W-:Y:S02]  /*1fe0*/  @P2 R2UR.BROADCAST UR8, R3 ;  /* 0x00000000030822ca */ /* 0x000fe400008e0000 */
[----:B------:R-:W-:-:S11]  /*1ff0*/  @P2 LOP3.LUT R11, R5, 0xffff, RZ, 0xc0, !PT ;  /* 0x0000ffff050b2812 */ /* 0x000fd600078ec0ff */
[----:B------:R-:W-:Y:S01]  /*2000*/  @UP0 UMOV UR36, UR8 ;  /* 0x0000000800240c82 */ /* 0x000fe20008000000 */
[----:B-1----:R-:W-:Y:S05]  /*2010*/  @!P0 BRA `(.L_x_34) ;  /* 0x0000000000b88947 */ /* 0x002fea0003800000 */
[----:B------:R-:W4:Y:S01]  /*2020*/  LDC.64 R4, c[0x0][0xb18] ;  /* 0x0002c600ff047b82 */ /* 0x000f220000000a00 */
[----:B------:R-:W-:-:S07]  /*2030*/  ISETP.NE.AND P3, PT, R26, 0x1, PT ;  /* 0x000000011a00780c */ /* 0x000fce0003f65270 */
[----:B------:R-:W1:Y:S08]  /*2040*/  LDC.64 R6, c[0x0][0xb10] ;  /* 0x0002c400ff067b82 */ /* 0x000e700000000a00 */
[----:B------:R-:W2:Y:S08]  /*2050*/  LDC R16, c[0x0][0xb20] ;  /* 0x0002c800ff107b82 */ /* 0x000eb00000000800 */
[----:B------:R-:W3:Y:S01]  /*2060*/  LDC R18, c[0x0][0xb0c] ;  /* 0x0002c300ff127b82 */ /* 0x000ee20000000800 */
[----:B----4-:R-:W-:Y:S01]  /*2070*/  IMAD.HI.U32 R17, R0, R5, RZ ;  /* 0x0000000500117227 */ /* 0x010fe200078e00ff */
[----:B------:R-:W-:-:S03]  /*2080*/  ISETP.NE.AND P0, PT, R4, 0x1, PT ;  /* 0x000000010400780c */ /* 0x000fc60003f05270 */
[----:B------:R-:W-:-:S03]  /*2090*/  IMAD.HI.U32 R5, R11, R5, RZ ;  /* 0x000000050b057227 */ /* 0x000fc600078e00ff */
[----:B------:R-:W4:Y:S01]  /*20a0*/  LDC.64 R2, c[0x0][0xb28] ;  /* 0x0002ca00ff027b82 */ /* 0x000f220000000a00 */
[----:B-1----:R-:W-:-:S04]  /*20b0*/  IMAD.HI.U32 R20, R9, R6, RZ ;  /* 0x0000000609147227 */ /* 0x002fc800078e00ff */
[----:B------:R-:W-:Y:S01]  /*20c0*/  IMAD.HI.U32 R22, R13, R6, RZ ;  /* 0x000000060d167227 */ /* 0x000fe200078e00ff */
[----:B------:R-:W-:Y:S02]  /*20d0*/  SHF.R.U32.HI R20, RZ, R7, R20 ;  /* 0x00000007ff147219 */ /* 0x000fe40000011614 */
[-C--:B--2---:R-:W-:Y:S02]  /*20e0*/  SHF.R.U32.HI R17, RZ, R16.reuse, R17 ;  /* 0x00000010ff117219 */ /* 0x084fe40000011611 */
[----:B------:R-:W-:Y:S02]  /*20f0*/  SHF.R.U32.HI R16, RZ, R16, R5 ;  /* 0x00000010ff107219 */ /* 0x000fe40000011605 */
[----:B------:R-:W-:Y:S02]  /*2100*/  SEL R17, R0, R17, !P0 ;  /* 0x0000001100117207 */ /* 0x000fe40004000000 */
[----:B------:R-:W-:Y:S02]  /*2110*/  SHF.R.U32.HI R22, RZ, R7, R22 ;  /* 0x00000007ff167219 */ /* 0x000fe40000011616 */
[----:B---3--:R-:W-:-:S02]  /*2120*/  ISETP.NE.AND P1, PT, R18, 0x1, PT ;  /* 0x000000011200780c */ /* 0x008fc40003f25270 */
[----:B------:R-:W-:Y:S02]  /*2130*/  SEL R5, R11, R16, !P0 ;  /* 0x000000100b057207 */ /* 0x000fe40004000000 */
[----:B------:R-:W-:Y:S02]  /*2140*/  SEL R19, R9, R20, !P1 ;  /* 0x0000001409137207 */ /* 0x000fe40004800000 */
[----:B------:R-:W-:Y:S01]  /*2150*/  SEL R7, R13, R22, !P1 ;  /* 0x000000160d077207 */ /* 0x000fe20004800000 */
[----:B----4-:R-:W-:-:S04]  /*2160*/  IMAD.HI.U32 R20, R17, R2, RZ ;  /* 0x0000000211147227 */ /* 0x010fc800078e00ff */
[----:B------:R-:W-:Y:S01]  /*2170*/  IMAD.HI.U32 R6, R19, R2, RZ ;  /* 0x0000000213067227 */ /* 0x000fe200078e00ff */
[----:B------:R-:W-:-:S04]  /*2180*/  @P3 SHF.R.U32.HI R17, RZ, R3, R20 ;  /* 0x00000003ff113219 */ /* 0x000fc80000011614 */
        /* <DEDUP_REMOVED lines=8> */
[----:B------:R-:W-:-:S04]  /*2210*/  @!P0 IMAD.HI.U32 R16, R7, R2, RZ ;  /* 0x0000000207108227 */ /* 0x000fc800078e00ff */
[----:B------:R-:W-:Y:S01]  /*2220*/  IMAD.MOV R2, RZ, RZ, -R6 ;  /* 0x000000ffff027224 */ /* 0x000fe200078e0a06 */
[----:B------:R-:W-:-:S03]  /*2230*/  @!P0 SHF.R.U32.HI R16, RZ, R3, R16 ;  /* 0x00000003ff108219 */ /* 0x000fc60000011610 */
[----:B------:R-:W-:Y:S01]  /*2240*/  IMAD R2, R26, R2, R5 ;  /* 0x000000021a027224 */ /* 0x000fe200078e0205 */
[----:B------:R-:W-:Y:S02]  /*2250*/  @!P0 SEL R3, R7, R16, !P3 ;  /* 0x0000001007038207 */ /* 0x000fe40005800000 */
[----:B------:R-:W-:-:S03]  /*2260*/  IADD3 R16, PT, PT, -R5, RZ, RZ ;  /* 0x000000ff05107210 */ /* 0x000fc60007ffe1ff */
[--C-:B------:R-:W-:Y:S02]  /*2270*/  @!P0 IMAD.IADD R6, R6, 0x1, -R3.reuse ;  /* 0x0000000106068824 */ /* 0x100fe400078e0a03 */
[----:B------:R-:W-:Y:S01]  /*2280*/  @!P0 IMAD R3, R2, R19, R3 ;  /* 0x0000001302038224 */ /* 0x000fe200078e0203 */
[----:B------:R-:W-:Y:S01]  /*2290*/  IADD3 R2, PT, PT, -R7, RZ, RZ ;  /* 0x000000ff07027210 */ /* 0x000fe20007ffe1ff */
[----:B------:R-:W-:Y:S02]  /*22a0*/  @!P0 IMAD R5, R26, R6, R7 ;  /* 0x000000061a058224 */ /* 0x000fe400078e0207 */
[----:B------:R-:W-:Y:S02]  /*22b0*/  IMAD R11, R4, R16, R11 ;  /* 0x00000010040b7224 */ /* 0x000fe400078e020b */
[----:B------:R-:W-:Y:S02]  /*22c0*/  @!P0 IMAD.MOV.U32 R7, RZ, RZ, R3 ;  /* 0x000000ffff078224 */ /* 0x000fe400078e0003 */
[----:B------:R-:W-:-:S02]  /*22d0*/  IMAD R2, R18, R2, R13 ;  /* 0x0000000212027224 */ /* 0x000fc400078e020d */
[----:B------:R-:W-:Y:S02]  /*22e0*/  IMAD R11, R5, R4, R11 ;  /* 0x00000004050b7224 */ /* 0x000fe400078e020b */
[----:B------:R-:W-:Y:S02]  /*22f0*/  IMAD R13, R7, R18, R2 ;  /* 0x00000012070d7224 */ /* 0x000fe400078e0202 */
.L_x_34:
[----:B------:R-:W1:Y:S02]  /*2300*/  LDCU UR8, c[0x0][0xb30] ;  /* 0x00016600ff0877ac */ /* 0x000e640008000800 */
[----:B-1----:R-:W-:-:S09]  /*2310*/  UISETP.NE.AND UP0, UPT, UR8, 0x1, UPT ;  /* 0x000000010800788c */ /* 0x002fd2000bf05270 */
[----:B------:R-:W-:Y:S05]  /*2320*/  BRA.U UP0, `(.L_x_35) ;  /* 0x0000000100407547 */ /* 0x000fea000b800000 */
[----:B------:R-:W1:Y:S08]  /*2330*/  LDC.64 R4, c[0x0][0xb10] ;  /* 0x0002c400ff047b82 */ /* 0x000e700000000a00 */
[----:B------:R-:W2:Y:S08]  /*2340*/  LDC.64 R2, c[0x0][0xb18] ;  /* 0x0002c600ff027b82 */ /* 0x000eb00000000a00 */
[----:B------:R-:W3:Y:S08]  /*2350*/  LDC R6, c[0x0][0xb20] ;  /* 0x0002c800ff067b82 */ /* 0x000ef00000000800 */
[----:B------:R-:W4:Y:S01]  /*2360*/  LDC R16, c[0x0][0xb0c] ;  /* 0x0002c300ff107b82 */ /* 0x000f220000000800 */
[----:B-1----:R-:W-:-:S05]  /*2370*/  IMAD.HI.U32 R4, R13, R4, RZ ;  /* 0x000000040d047227 */ /* 0x002fca00078e00ff */
[----:B------:R-:W-:Y:S01]  /*2380*/  SHF.R.U32.HI R4, RZ, R5, R4 ;  /* 0x00000005ff047219 */ /* 0x000fe20000011604 */
[----:B--2---:R-:W-:Y:S01]  /*2390*/  IMAD.HI.U32 R3, R11, R3, RZ ;  /* 0x000000030b037227 */ /* 0x004fe200078e00ff */
[----:B------:R-:W-:-:S04]  /*23a0*/  ISETP.NE.AND P0, PT, R2, 0x1, PT ;  /* 0x000000010200780c */ /* 0x000fc80003f05270 */
[----:B---3--:R-:W-:-:S04]  /*23b0*/  SHF.R.U32.HI R6, RZ, R6, R3 ;  /* 0x00000006ff067219 */ /* 0x008fc80000011603 */
[----:B------:R-:W-:Y:S02]  /*23c0*/  SEL R3, R11, R6, !P0 ;  /* 0x000000060b037207 */ /* 0x000fe40004000000 */
[----:B----4-:R-:W-:-:S04]  /*23d0*/  ISETP.NE.AND P1, PT, R16, 0x1, PT ;  /* 0x000000011000780c */ /* 0x010fc80003f25270 */
[----:B------:R-:W-:-:S05]  /*23e0*/  SEL R4, R13, R4, !P1 ;  /* 0x000000040d047207 */ /* 0x000fca0004800000 */
[----:B------:R-:W-:Y:S02]  /*23f0*/  IMAD.IADD R5, R3, 0x1, -R4 ;  /* 0x0000000103057824 */ /* 0x000fe400078e0a04 */
[----:B------:R-:W-:Y:S02]  /*2400*/  IMAD.IADD R3, R4, 0x1, -R3 ;  /* 0x0000000104037824 */ /* 0x000fe400078e0a03 */
[----:B------:R-:W-:Y:S02]  /*2410*/  IMAD R13, R5, R16, R13 ;  /* 0x00000010050d7224 */ /* 0x000fe400078e020d */
[----:B------:R-:W-:-:S07]  /*2420*/  IMAD R11, R3, R2, R11 ;  /* 0x00000002030b7224 */ /* 0x000fce00078e020b */
.L_x_35:
[----:B------:R-:W-:Y:S01]  /*2430*/  VIADD R14, R14, 0x1 ;  /* 0x000000010e0e7836 */ /* 0x000fe20000000000 */
[----:B------:R-:W-:Y:S01]  /*2440*/  PLOP3.LUT P1, PT, PT, PT, PT, 0x80, 0x8 ;  /* 0x000000000008781c */ /* 0x000fe20003f2f070 */
[----:B------:R-:W-:Y:S02]  /*2450*/  IMAD.IADD R21, R13, 0x1, R60 ;  /* 0x000000010d157824 */ /* 0x000fe400078e023c */
[----:B------:R-:W-:Y:S01]  /*2460*/  IMAD.IADD R20, R11, 0x1, R58 ;  /* 0x000000010b147824 */ /* 0x000fe200078e023a */
[----:B------:R-:W-:-:S04]  /*2470*/  ISETP.NE.AND P0, PT, R14, 0x2, PT ;  /* 0x000000020e00780c */ /* 0x000fc80003f05270 */
[----:B------:R-:W-:Y:S02]  /*2480*/  SEL R3, RZ, 0x1, P0 ;  /* 0x00000001ff037807 */ /* 0x000fe40000000000 */
[----:B------:R-:W-:Y:S02]  /*2490*/  SEL R14, R14, RZ, P0 ;  /* 0x000000ff0e0e7207 */ /* 0x000fe40000000000 */
[----:B------:R-:W-:Y:S01]  /*24a0*/  LOP3.LUT R12, R12, R3, RZ, 0x3c, !PT ;  /* 0x000000030c0c7212 */ /* 0x000fe200078e3cff */
[----:B------:R-:W-:Y:S06]  /*24b0*/  @P2 BRA `(.L_x_36) ;  /* 0xfffffff000982947 */ /* 0x000fec000383ffff */
[----:B------:R-:W-:Y:S01]  /*24c0*/  UIADD3 UR4, UPT, UPT, UR4, 0x88, URZ ;  /* 0x0000008804047890 */ /* 0x000fe2000fffe0ff */
[----:B------:R-:W-:-:S03]  /*24d0*/  SHF.L.U32 R3, R15, 0x1f, RZ ;  /* 0x0000001f0f037819 */ /* 0x000fc600000006ff */
[----:B------:R-:W-:-:S09]  /*24e0*/  ULEA UR5, UR6, UR4, 0x3 ;  /* 0x0000000406057291 */ /* 0x000fd2000f8e18ff */
[----:B------:R-:W1:Y:S02]  /*24f0*/  SYNCS.PHASECHK.TRANS64.TRYWAIT P0, [UR5], R3 ;  /* 0x00000003ff0075a7 */ /* 0x000e640008001105 */
[----:B-1----:R-:W-:Y:S05]  /*2500*/  @!P0 BRA `(.L_x_37) ;  /* 0x0000006000bc8947 */ /* 0x002fea0003800000 */
.L_x_150:
[----:B------:R-:W-:-:S04]  /*2510*/  UIADD3 UR6, UPT, UPT, UR6, 0x1, URZ ;  /* 0x0000000106067890 */ /* 0x000fc8000fffe0ff */
[----:B------:R-:W-:-:S04]  /*2520*/  UISETP.NE.AND UP0, UPT, UR6, 0x11, UPT ;  /* 0x000000110600788c */ /* 0x000fc8000bf05270 */
[----:B------:R-:W-:Y:S02]  /*2530*/  USEL UR7, URZ, 0x1, UP0 ;  /* 0x00000001ff077887 */ /* 0x000fe40008000000 */
[----:B------:R-:W-:-:S04]  /*2540*/  USEL UR6, UR6, URZ, UP0 ;  /* 0x000000ff06067287 */ /* 0x000fc80008000000 */
[----:B------:R-:W-:Y:S01]  /*2550*/  ULEA UR5, UR6, UR4, 0x3 ;  /* 0x0000000406057291 */ /* 0x000fe2000f8e18ff */
[----:B------:R-:W-:-:S04]  /*2560*/  LOP3.LUT R2, R15, UR7, RZ, 0x3c, !PT ;  /* 0x000000070f027c12 */ /* 0x000fc8000f8e3cff */
[----:B-1----:R-:W-:-:S04]  /*2570*/  SHF.L.U32 R3, R2, 0x1f, RZ ;  /* 0x0000001f02037819 */ /* 0x002fc800000006ff */
[----:B------:R-:W1:Y:S02]  /*2580*/  SYNCS.PHASECHK.TRANS64.TRYWAIT P0, [UR5], R3 ;  /* 0x00000003ff0075a7 */ /* 0x000e640008001105 */
[----:B-1----:R-:W-:Y:S05]  /*2590*/  @!P0 BRA `(.L_x_38) ;  /* 0x0000006000b08947 */ /* 0x002fea0003800000 */
.L_x_152:
        /* <DEDUP_REMOVED lines=9> */
.L_x_154:
        /* <DEDUP_REMOVED lines=9> */
.L_x_156:
        /* <DEDUP_REMOVED lines=9> */
.L_x_158:
        /* <DEDUP_REMOVED lines=9> */
.L_x_160:
        /* <DEDUP_REMOVED lines=9> */
.L_x_162:
        /* <DEDUP_REMOVED lines=9> */
.L_x_164:
        /* <DEDUP_REMOVED lines=9> */
.L_x_166:
        /* <DEDUP_REMOVED lines=9> */
.L_x_168:
        /* <DEDUP_REMOVED lines=9> */
.L_x_170:
        /* <DEDUP_REMOVED lines=9> */
.L_x_172:
        /* <DEDUP_REMOVED lines=9> */
.L_x_174:
        /* <DEDUP_REMOVED lines=9> */
.L_x_176:
        /* <DEDUP_REMOVED lines=9> */
.L_x_178:
        /* <DEDUP_REMOVED lines=9> */
.L_x_180:
[----:B------:R-:W-:-:S04]  /*2d80*/  UIADD3 UR6, UPT, UPT, UR6, 0x1, URZ ;  /* 0x0000000106067890 */ /* 0x000fc8000fffe0ff */
[----:B------:R-:W-:-:S04]  /*2d90*/  UISETP.NE.AND UP0, UPT, UR6, 0x11, UPT ;  /* 0x000000110600788c */ /* 0x000fc8000bf05270 */
[----:B------:R-:W-:Y:S02]  /*2da0*/  USEL UR5, URZ, 0x1, UP0 ;  /* 0x00000001ff057887 */ /* 0x000fe40008000000 */
[----:B------:R-:W-:-:S04]  /*2db0*/  USEL UR6, UR6, URZ, UP0 ;  /* 0x000000ff06067287 */ /* 0x000fc80008000000 */
[----:B------:R-:W-:Y:S01]  /*2dc0*/  ULEA UR6, UR6, UR4, 0x3 ;  /* 0x0000000406067291 */ /* 0x000fe2000f8e18ff */
[----:B-1----:R-:W-:-:S04]  /*2dd0*/  LOP3.LUT R3, R2, UR5, RZ, 0x3c, !PT ;  /* 0x0000000502037c12 */ /* 0x002fc8000f8e3cff */
[----:B------:R-:W-:Y:S01]  /*2de0*/  SHF.L.U32 R3, R3, 0x1f, RZ ;  /* 0x0000001f03037819 */ /* 0x000fe200000006ff */
[----:B----4-:R-:W-:-:S07]  /*2df0*/  IMAD.U32 R0, RZ, RZ, UR6 ;  /* 0x00000006ff007e24 */ /* 0x010fce000f8e00ff */
.L_x_53:
[----:B-1----:R1:W2:Y:S02]  /*2e00*/  SYNCS.PHASECHK.TRANS64.TRYWAIT P0, [R0+URZ], R3 ;  /* 0x00000003000075a7 */ /* 0x0022a400080011ff */
[----:B--2---:R-:W-:Y:S05]  /*2e10*/  @!P0 NANOSLEEP.SYNCS 0x989680 ;  /* 0x009896800000895d */ /* 0x004fea0003900000 */
[----:B------:R-:W2:Y:S02]  /*2e20*/  @!P0 SYNCS.PHASECHK.TRANS64 P0, [R0+URZ], R3 ;  /* 0x00000003000085a7 */ /* 0x000ea400080010ff */
[----:B--2---:R-:W-:Y:S05]  /*2e30*/  @P0 EXIT ;  /* 0x000000000000094d */ /* 0x004fea0003800000 */
[----:B------:R-:W-:Y:S05]  /*2e40*/  BRA `(.L_x_53) ;  /* 0xfffffffc00ec7947 */ /* 0x000fea000383ffff */
.L_x_18:
[----:B------:R-:W-:-:S04]  /*2e50*/  UISETP.NE.AND UP1, UPT, UR37, URZ, UPT ;  /* 0x000000ff2500728c */ /* 0x000fc8000bf25270 */
[----:B------:R-:W-:-:S09]  /*2e60*/  UISETP.NE.OR UP1, UPT, UR8, 0x1, UP1 ;  /* 0x000000010800788c */ /* 0x000fd20008f25670 */
[----:B------:R-:W-:Y:S05]  /*2e70*/  BRA.U UP1, `(.L_x_54) ;  /* 0x0000000501487547 */ /* 0x000fea000b800000 */
[----:B------:R-:W-:Y:S01]  /*2e80*/  ISETP.NE.AND P2, PT, R2, RZ, PT ;  /* 0x000000ff0200720c */ /* 0x000fe20003f45270 */
[----:B------:R-:W-:Y:S01]  /*2e90*/  IMAD.MOV.U32 R12, RZ, RZ, 0x1 ;  /* 0x00000001ff0c7424 */ /* 0x000fe200078e00ff */
[----:B------:R-:W-:Y:S02]  /*2ea0*/  CS2R R10, SRZ ;  /* 0x00000000000a7805 */ /* 0x000fe4000001ff00 */
[----:B------:R-:W-:Y:S01]  /*2eb0*/  CS2R R8, SRZ ;  /* 0x0000000000087805 */ /* 0x000fe2000001ff00 */
[----:B------:R-:W-:Y:S01]  /*2ec0*/  UMOV UR4, 0x400 ;  /* 0x0000040000047882 */ /* 0x000fe20000000000 */
[----:B------:R-:W-:Y:S01]  /*2ed0*/  UMOV UR6, URZ ;  /* 0x000000ff00067c82 */ /* 0x000fe20008000000 */
[----:B------:R-:W-:-:S12]  /*2ee0*/  ULEA UR37, UR37, UR4, 0x18 ;  /* 0x0000000425257291 */ /* 0x000fd8000f8ec0ff */
.L_x_58:
[----:B------:R-:W-:Y:S02]  /*2ef0*/  LEA R0, R8, UR37, 0x3 ;  /* 0x0000002508007c11 */ /* 0x000fe4000f8e18ff */
[----:B------:R-:W-:-:S03]  /*2f00*/  SHF.L.U32 R5, R9, 0x1f, RZ ;  /* 0x0000001f09057819 */ /* 0x000fc600000006ff */
[----:B------:R-:W-:Y:S01]  /*2f10*/  VIADD R4, R0, 0x1d0 ;  /* 0x000001d000047836 */ /* 0x000fe20000000000 */
[----:B------:R-:W1:Y:S02]  /*2f20*/  SYNCS.PHASECHK.TRANS64.TRYWAIT P0, [R0+URZ+0x1c0], R5 ;  /* 0x0001c005000075a7 */ /* 0x000e6400080011ff */
[----:B-1----:R-:W-:Y:S05]  /*2f30*/  @!P0 BRA `(.L_x_55) ;  /* 0x0000005c00b08947 */ /* 0x002fea0003800000 */
.L_x_181:
[----:B------:R-:W-:Y:S01]  /*2f40*/  ULEA UR5, UR6, UR37, 0x3 ;  /* 0x0000002506057291 */ /* 0x000fe2000f8e18ff */
[----:B------:R-:W-:Y:S02]  /*2f50*/  PRMT R4, RZ, 0x654, R4 ;  /* 0x00000654ff047816 */ /* 0x000fe40000000004 */
[----:B-1----:R-:W-:Y:S01]  /*2f60*/  SHF.L.U32 R5, R12, 0x1f, RZ ;  /* 0x0000001f0c057819 */ /* 0x002fe200000006ff */
[----:B------:R-:W-:Y:S01]  /*2f70*/  UIADD3 UR4, UPT, UPT, UR5, 0x160, URZ ;  /* 0x0000016005047890 */ /* 0x000fe2000fffe0ff */
[----:B------:R1:W-:Y:S05]  /*2f80*/  SYNCS.ARRIVE.TRANS64.RED.A1T0 RZ, [R4+URZ], RZ ;  /* 0x000000ff04ff79a7 */ /* 0x0003ea00081004ff */
[----:B------:R-:W-:Y:S01]  /*2f90*/  IMAD.U32 R7, RZ, RZ, UR4 ;  /* 0x00000004ff077e24 */ /* 0x000fe2000f8e00ff */
[----:B------:R-:W2:Y:S04]  /*2fa0*/  SYNCS.PHASECHK.TRANS64.TRYWAIT P0, [UR5+0x170], R5 ;  /* 0x00017005ff0075a7 */ /* 0x000ea80008001105 */
[----:B------:R-:W-:Y:S01]  /*2fb0*/  PRMT R6, R2, 0x654, R7 ;  /* 0x0000065402067816 */ /* 0x000fe20000000007 */
[----:B-1----:R-:W-:Y:S01]  /*2fc0*/  @!P2 IMAD.MOV.U32 R4, RZ, RZ, 0x10 ;  /* 0x00000010ff04a424 */ /* 0x002fe200078e00ff */
[----:B--2---:R-:W-:Y:S06]  /*2fd0*/  @!P0 BRA `(.L_x_56) ;  /* 0x0000005c009c8947 */ /* 0x004fec0003800000 */
.L_x_183:
[----:B------:R-:W-:Y:S01]  /*2fe0*/  ULEA UR4, UR6, UR37, 0x4 ;  /* 0x0000002506047291 */ /* 0x000fe2000f8e20ff */
[----:B------:R-:W-:Y:S01]  /*2ff0*/  SEL R3, R6, R3, !P2 ;  /* 0x0000000306037207 */ /* 0x000fe20005000000 */
[----:B------:R-:W-:Y:S01]  /*3000*/  UIADD3 UR5, UPT, UPT, UR5, 0x160, URZ ;  /* 0x0000016005057890 */ /* 0x000fe2000fffe0ff */
[----:B-1----:R-:W-:Y:S01]  /*3010*/  LEA R0, R11, UR37, 0x3 ;  /* 0x000000250b007c11 */ /* 0x002fe2000f8e18ff */
[----:B------:R-:W-:Y:S01]  /*3020*/  UIADD3 UR4, UPT, UPT, UR4, 0x1f0, URZ ;  /* 0x000001f004047890 */ /* 0x000fe2000fffe0ff */
[----:B------:R-:W-:Y:S01]  /*3030*/  SHF.L.U32 R5, R10, 0x1f, RZ ;  /* 0x0000001f0a057819 */ /* 0x000fe200000006ff */
[----:B------:R1:W-:Y:S01]  /*3040*/  @!P2 SYNCS.ARRIVE.TRANS64.RED RZ, [R3+URZ], R4 ;  /* 0x0000000403ffa9a7 */ /* 0x0003e200080004ff */
[----:B------:R-:W-:Y:S01]  /*3050*/  UIADD3 UR6, UPT, UPT, UR6, 0x1, URZ ;  /* 0x0000000106067890 */ /* 0x000fe2000fffe0ff */
[----:B------:R-:W-:-:S03]  /*3060*/  VIADD R8, R8, 0x1 ;  /* 0x0000000108087836 */ /* 0x000fc60000000000 */
[----:B------:R-:W-:Y:S02]  /*3070*/  UISETP.NE.AND UP0, UPT, UR6, 0x2, UPT ;  /* 0x000000020600788c */ /* 0x000fe4000bf05270 */
[----:B------:R-:W-:Y:S06]  /*3080*/  UGETNEXTWORKID.BROADCAST [UR4], [UR5] ;  /* 0x00000000040073ca */ /* 0x000fec0008000100 */
[----:B------:R-:W-:Y:S01]  /*3090*/  USEL UR4, URZ, 0x1, UP0 ;  /* 0x00000001ff047887 */ /* 0x000fe20008000000 */
[----:B------:R-:W-:Y:S01]  /*30a0*/  ISETP.NE.AND P0, PT, R8, 0x2, PT ;  /* 0x000000020800780c */ /* 0x000fe20003f05270 */
[----:B------:R-:W-:Y:S01]  /*30b0*/  USEL UR6, UR6, URZ, UP0 ;  /* 0x000000ff06067287 */ /* 0x000fe20008000000 */
[----:B------:R-:W2:Y:S03]  /*30c0*/  SYNCS.PHASECHK.TRANS64.TRYWAIT P1, [R0+URZ+0x160], R5 ;  /* 0x00016005000075a7 */ /* 0x000ea600080211ff */
[----:B------:R-:W-:Y:S01]  /*30d0*/  LOP3.LUT R12, R12, UR4, RZ, 0x3c, !PT ;  /* 0x000000040c0c7c12 */ /* 0x000fe2000f8e3cff */
[----:B-12---:R-:W-:Y:S07]  /*30e0*/  @!P1 BRA `(.L_x_57) ;  /* 0x0000005c00709947 */ /* 0x006fee0003800000 */
.L_x_184:
[C---:B------:R-:W-:Y:S01]  /*30f0*/  LEA R4, R11.reuse, UR37, 0x4 ;  /* 0x000000250b047c11 */ /* 0x040fe2000f8e20ff */
[----:B-1----:R-:W-:Y:S01]  /*3100*/  VIADD R0, R0, 0x170 ;  /* 0x0000017000007836 */ /* 0x002fe20000000000 */
[----:B------:R-:W-:Y:S01]  /*3110*/  SEL R8, R8, RZ, P0 ;  /* 0x000000ff08087207 */ /* 0x000fe20000000000 */
[----:B------:R-:W-:-:S03]  /*3120*/  VIADD R11, R11, 0x1 ;  /* 0x000000010b0b7836 */ /* 0x000fc60000000000 */
[----:B------:R-:W1:Y:S01]  /*3130*/  LDS.128 R4, [R4+0x1f0] ;  /* 0x0001f00004047984 */ /* 0x000e620000000c00 */
[----:B------:R-:W-:Y:S02]  /*3140*/  PRMT R0, RZ, 0x654, R0 ;  /* 0x00000654ff007816 */ /* 0x000fe40000000000 */
[C---:B------:R-:W-:Y:S01]  /*3150*/  ISETP.NE.AND P1, PT, R11.reuse, 0x2, PT ;  /* 0x000000020b00780c */ /* 0x040fe20003f25270 */
[----:B------:R-:W-:Y:S01]  /*3160*/  @!PT LDS RZ, [RZ] ;  /* 0x00000000fffff984 */ /* 0x000fe20000000800 */
[----:B------:R-:W-:Y:S01]  /*3170*/  @!PT LDS RZ, [RZ] ;  /* 0x00000000fffff984 */ /* 0x000fe20000000800 */
[----:B------:R-:W-:Y:S01]  /*3180*/  @!PT LDS RZ, [RZ] ;  /* 0x00000000fffff984 */ /* 0x000fe20000000800 */
[----:B------:R-:W-:Y:S01]  /*3190*/  @!PT LDS RZ, [RZ] ;  /* 0x00000000fffff984 */ /* 0x000fe20000000800 */
[----:B------:R2:W-:Y:S06]  /*31a0*/  MEMBAR.ALL.CTA ;  /* 0x0000000000007992 */ /* 0x0005ec0000008000 */
[----:B--2---:R-:W2:Y:S01]  /*31b0*/  FENCE.VIEW.ASYNC.S ;  /* 0x00000000000073c6 */ /* 0x004ea20000000000 */
[----:B------:R-:W-:Y:S01]  /*31c0*/  SEL R11, R11, RZ, P1 ;  /* 0x000000ff0b0b7207 */ /* 0x000fe20000800000 */
[----:B--2---:R2:W-:Y:S01]  /*31d0*/  SYNCS.ARRIVE.TRANS64.RED.A1T0 RZ, [R0+URZ], RZ ;  /* 0x000000ff00ff79a7 */ /* 0x0045e200081004ff */
[----:B-1----:R-:W-:-:S02]  /*31e0*/  LOP3.LUT P3, RZ, R6, 0x1, RZ, 0xc0, !PT ;  /* 0x0000000106ff7812 */ /* 0x002fc4000786c0ff */
[----:B------:R-:W-:-:S04]  /*31f0*/  SEL R5, RZ, 0x1, P1 ;  /* 0x00000001ff057807 */ /* 0x000fc80000800000 */
[----:B------:R-:W-:Y:S02]  /*3200*/  LOP3.LUT R10, R10, R5, RZ, 0x3c, !PT ;  /* 0x000000050a0a7212 */ /* 0x000fe400078e3cff */
[----:B--2---:R-:W-:-:S04]  /*3210*/  SEL R0, RZ, 0x1, P0 ;  /* 0x00000001ff007807 */ /* 0x004fc80000000000 */
[----:B------:R-:W-:Y:S01]  /*3220*/  LOP3.LUT R9, R9, R0, RZ, 0x3c, !PT ;  /* 0x0000000009097212 */ /* 0x000fe200078e3cff */
[----:B------:R-:W-:Y:S06]  /*3230*/  @P3 BRA `(.L_x_58) ;  /* 0xfffffffc002c3947 */ /* 0x000fec000383ffff */
[----:B------:R-:W-:Y:S01]  /*3240*/  ULEA UR5, UR6, UR37, 0x3 ;  /* 0x0000002506057291 */ /* 0x000fe2000f8e18ff */
[----:B------:R-:W-:-:S08]  /*3250*/  SHF.L.U32 R3, R12, 0x1f, RZ ;  /* 0x0000001f0c037819 */ /* 0x000fd000000006ff */
[----:B------:R-:W1:Y:S02]  /*3260*/  SYNCS.PHASECHK.TRANS64 P0, [UR5+0x170], R3 ;  /* 0x00017003ff0075a7 */ /* 0x000e640008001005 */
[----:B-1----:R-:W-:Y:S05]  /*3270*/  @P0 BRA `(.L_x_59) ;  /* 0x0000000000080947 */ /* 0x002fea0003800000 */
[----:B------:R-:W1:Y:S02]  /*3280*/  SYNCS.PHASECHK.TRANS64.TRYWAIT P0, [UR5+0x170], R3 ;  /* 0x00017003ff0075a7 */ /* 0x000e640008001105 */
[----:B-1----:R-:W-:Y:S05]  /*3290*/  @!P0 BRA `(.L_x_60) ;  /* 0x0000005c00188947 */ /* 0x002fea0003800000 */
.L_x_59:
[----:B------:R-:W-:-:S04]  /*32a0*/  UIADD3 UR4, UPT, UPT, UR6, 0x1, URZ ;  /* 0x0000000106047890 */ /* 0x000fc8000fffe0ff */
[----:B------:R-:W-:-:S04]  /*32b0*/  UISETP.NE.AND UP0, UPT, UR4, 0x2, UPT ;  /* 0x000000020400788c */ /* 0x000fc8000bf05270 */
[----:B------:R-:W-:Y:S02]  /*32c0*/  USEL UR7, URZ, 0x1, UP0 ;  /* 0x00000001ff077887 */ /* 0x000fe40008000000 */
[----:B------:R-:W-:-:S04]  /*32d0*/  USEL UR4, UR4, URZ, UP0 ;  /* 0x000000ff04047287 */ /* 0x000fc80008000000 */
[----:B------:R-:W-:Y:S01]  /*32e0*/  ULEA UR4, UR4, UR37, 0x3 ;  /* 0x0000002504047291 */ /* 0x000fe2000f8e18ff */
[----:B-1----:R-:W-:-:S04]  /*32f0*/  LOP3.LUT R3, R12, UR7, RZ, 0x3c, !PT ;  /* 0x000000070c037c12 */ /* 0x002fc8000f8e3cff */
[----:B------:R-:W-:-:S04]  /*3300*/  SHF.L.U32 R0, R3, 0x1f, RZ ;  /* 0x0000001f03007819 */ /* 0x000fc800000006ff */
[----:B------:R-:W1:Y:S02]  /*3310*/  SYNCS.PHASECHK.TRANS64 P0, [UR4+0x170], R0 ;  /* 0x00017000ff0075a7 */ /* 0x000e640008001004 */
[----:B-1----:R-:W-:Y:S05]  /*3320*/  @P0 EXIT ;  /* 0x000000000000094d */ /* 0x002fea0003800000 */
[----:B------:R-:W-:Y:S02]  /*3330*/  SHF.L.U32 R3, R3, 0x1f, RZ ;  /* 0x0000001f03037819 */ /* 0x000fe400000006ff */
[----:B------:R-:W-:-:S07]  /*3340*/  MOV R0, UR4 ;  /* 0x0000000400007c02 */ /* 0x000fce0008000f00 */
.L_x_61:
[----:B-1----:R1:W2:Y:S02]  /*3350*/  SYNCS.PHASECHK.TRANS64.TRYWAIT P0, [R0+URZ+0x170], R3 ;  /* 0x00017003000075a7 */ /* 0x0022a400080011ff */
[----:B--2---:R-:W-:Y:S05]  /*3360*/  @!P0 NANOSLEEP.SYNCS 0x989680 ;  /* 0x009896800000895d */ /* 0x004fea0003900000 */
[----:B------:R-:W2:Y:S02]  /*3370*/  @!P0 SYNCS.PHASECHK.TRANS64 P0, [R0+URZ+0x170], R3 ;  /* 0x00017003000085a7 */ /* 0x000ea400080010ff */
[----:B--2---:R-:W-:Y:S05]  /*3380*/  @P0 EXIT ;  /* 0x000000000000094d */ /* 0x004fea0003800000 */
[----:B------:R-:W-:Y:S05]  /*3390*/  BRA `(.L_x_61) ;  /* 0xfffffffc00ec7947 */ /* 0x000fea000383ffff */
.L_x_54:
[----:B------:R-:W-:-:S09]  /*33a0*/  UISETP.NE.AND UP1, UPT, UR8, URZ, UPT ;  /* 0x000000ff0800728c */ /* 0x000fd2000bf25270 */
[----:B------:R-:W-:Y:S05]  /*33b0*/  BRA.U UP1, `(.L_x_62) ;  /* 0x0000000d01947547 */ /* 0x000fea000b800000 */
[----:B------:R-:W-:Y:S01]  /*33c0*/  UMOV UR4, 0x40 ;  /* 0x0000004000047882 */ /* 0x000fe20000000000 */
[----:B------:R-:W-:Y:S01]  /*33d0*/  NOP ;  /* 0x0000000000007918 */ /* 0x000fe20000000000 */
[----:B------:R-:W-:Y:S01]  /*33e0*/  ULEA UR4, UR37, UR4, 0x18 ;  /* 0x0000000425047291 */ /* 0x000fe2000f8ec0ff */
[----:B------:R-:W-:Y:S02]  /*33f0*/  UMOV UR5, 0x400 ;  /* 0x0000040000057882 */ /* 0x000fe40000000000 */
[----:B------:R-:W-:-:S06]  /*3400*/  ULEA UR37, UR37, UR5, 0x18 ;  /* 0x0000000525257291 */ /* 0x000fcc000f8ec0ff */
[----:B------:R-:W1:Y:S02]  /*3410*/  LDS.U8 R0, [UR4+0x1c] ;  /* 0x00001c04ff007984 */ /* 0x000e640008000000 */
[----:B-1----:R-:W-:-:S13]  /*3420*/  ISETP.NE.AND P0, PT, R0, RZ, PT ;  /* 0x000000ff0000720c */ /* 0x002fda0003f05270 */
[----:B------:R-:W-:Y:S05]  /*3430*/  @P0 BRA `(.L_x_63) ;  /* 0x0000000000580947 */ /* 0x000fea0003800000 */
[----:B------:R-:W-:-:S13]  /*3440*/  ELECT P0, URZ, PT ;  /* 0x0000000000ff782f */ /* 0x000fda0003800000 */
[----:B------:R-:W-:Y:S05]  /*3450*/  @!P0 BRA `(.L_x_64) ;  /* 0x0000000000608947 */ /* 0x000fea0003800000 */
[----:B------:R-:W-:Y:S01]  /*3460*/  UMOV UR5, 0x10 ;  /* 0x0000001000057882 */ /* 0x000fe20000000000 */
[----:B------:R-:W-:Y:S01]  /*3470*/  HFMA2 R0, -RZ, RZ, 0, 5.9604644775390625e-08 ;  /* 0x00000001ff007431 */ /* 0x000fe200000001ff */
[----:B------:R-:W-:-:S03]  /*3480*/  MOV R2, 0xffff ;  /* 0x0000ffff00027802 */ /* 0x000fc60000000f00 */
[----:B------:R-:W-:Y:S04]  /*3490*/  DEPBAR.LE SB1, 0x36 ;  /* 0x00009d800000791a */ /* 0x000fe80000000000 */
[----:B------:R-:W1:Y:S02]  /*34a0*/  UTCATOMSWS.FIND_AND_SET.ALIGN UP0, UR5, UR5 ;  /* 0x00000005000575e3 */ /* 0x000e640008000800 */
[----:B-1----:R-:W-:Y:S01]  /*34b0*/  MOV R3, UR5 ;  /* 0x0000000500037c02 */ /* 0x002fe20008000f00 */
[----:B------:R-:W-:Y:S06]  /*34c0*/  BRA.U UP0, `(.L_x_65) ;  /* 0x0000000100187547 */ /* 0x000fec000b800000 */
.L_x_66:
[----:B------:R-:W-:Y:S05]  /*34d0*/  NANOSLEEP 0x64 ;  /* 0x000000640000795d */ /* 0x000fea0003800000 */
[----:B------:R-:W-:-:S05]  /*34e0*/  UMOV UR5, 0x10 ;  /* 0x0000001000057882 */ /* 0x000fca0000000000 */
[----:B------:R-:W-:Y:S04]  /*34f0*/  DEPBAR.LE SB1, 0x36 ;  /* 0x00009d800000791a */ /* 0x000fe80000000000 */
[----:B------:R-:W1:Y:S02]  /*3500*/  UTCATOMSWS.FIND_AND_SET.ALIGN UP0, UR5, UR5 ;  /* 0x00000005000575e3 */ /* 0x000e640008000800 */
[----:B-1----:R-:W-:Y:S01]  /*3510*/  MOV R3, UR5 ;  /* 0x0000000500037c02 */ /* 0x002fe20008000f00 */
[----:B------:R-:W-:Y:S05]  /*3520*/  BRA.U !UP0, `(.L_x_66) ;  /* 0xfffffffd08e87547 */ /* 0x000fea000b83ffff */
.L_x_65:
[-C--:B------:R-:W-:Y:S02]  /*3530*/  SHF.L.U32 R2, R2, R3.reuse, RZ ;  /* 0x0000000302027219 */ /* 0x080fe400000006ff */
[----:B------:R-:W-:Y:S01]  /*3540*/  SHF.L.U32 R0, R0, R3, RZ ;  /* 0x0000000300007219 */ /* 0x000fe200000006ff */
[----:B------:R-:W-:Y:S02]  /*3550*/  IMAD.SHL.U32 R3, R3, 0x20, RZ ;  /* 0x0000002003037824 */ /* 0x000fe400078e00ff */
[----:B------:R1:W-:Y:S04]  /*3560*/  ATOMS.OR RZ, [UR4+0x14], R2 ;  /* 0x00001402ffff798c */ /* 0x0003e8000b000004 */
[----:B------:R1:W-:Y:S04]  /*3570*/  ATOMS.OR RZ, [UR4+0x18], R0 ;  /* 0x00001800ffff798c */ /* 0x0003e8000b000004 */
[----:B------:R1:W-:Y:S01]  /*3580*/  STS [UR37+0x210], R3 ;  /* 0x00021003ff007988 */ /* 0x0003e20008000825 */
[----:B------:R-:W-:Y:S05]  /*3590*/  BRA `(.L_x_64) ;  /* 0x0000000000107947 */ /* 0x000fea0003800000 */
.L_x_63:
[----:B------:R-:W-:Y:S02]  /*35a0*/  MOV R0, 0xffffffff ;  /* 0xffffffff00007802 */ /* 0x000fe40000000f00 */
[----:B------:R-:W-:-:S03]  /*35b0*/  MOV R2, 0x35e0 ;  /* 0x000035e000027802 */ /* 0x000fc60000000f00 */
[----:B------:R1:W-:Y:S04]  /*35c0*/  STS [UR37+0x210], R0 ;  /* 0x00021000ff007988 */ /* 0x0003e80008000825 */
[----:B-1-3-5:R-:W-:Y:S05]  /*35d0*/  CALL.REL.NOINC `($__internal_1_$__cuda_sm10x_tcgen05_guardrail_trap_phase_invalid_during_alloc) ;  /* 0x0000006000607944 */ /* 0x02afea0003c00000 */
.L_x_64:
[----:B------:R-:W-:Y:S05]  /*35e0*/  WARPSYNC.ALL ;  /* 0x0000000000007948 */ /* 0x000fea0003800000 */
[----:B------:R-:W2:Y:S01]  /*35f0*/  S2UR UR6, SR_CgaCtaId ;  /* 0x00000000000679c3 */ /* 0x000ea20000008800 */
[----:B------:R-:W-:Y:S01]  /*3600*/  UMOV UR4, 0x400 ;  /* 0x0000040000047882 */ /* 0x000fe20000000000 */
[----:B------:R-:W-:-:S06]  /*3610*/  NOP ;  /* 0x0000000000007918 */ /* 0x000fcc0000000000 */
[----:B------:R-:W-:Y:S06]  /*3620*/  BAR.ARV 0x6, 0xa0 ;  /* 0x0182800000007b1d */ /* 0x000fec0000002000 */
[----:B------:R-:W4:Y:S01]  /*3630*/  LDCU UR7, c[0x0][0x38c] ;  /* 0x00007180ff0777ac */ /* 0x000f220008000800 */
[----:B------:R-:W-:Y:S01]  /*3640*/  IMAD.MOV.U32 R11, RZ, RZ, 0x1 ;  /* 0x00000001ff0b7424 */ /* 0x000fe200078e00ff */
[----:B------:R-:W-:Y:S01]  /*3650*/  CS2R R8, SRZ ;  /* 0x0000000000087805 */ /* 0x000fe2000001ff00 */
[----:B------:R-:W-:Y:S01]  /*3660*/  IMAD.MOV.U32 R10, RZ, RZ, RZ ;  /* 0x000000ffff0a7224 */ /* 0x000fe200078e00ff */
[----:B------:R-:W-:Y:S01]  /*3670*/  UMOV UR18, URZ ;  /* 0x000000ff00127c82 */ /* 0x000fe20008000000 */
[----:B------:R-:W-:Y:S01]  /*3680*/  UMOV UR17, URZ ;  /* 0x000000ff00117c82 */ /* 0x000fe20008000000 */
[----:B------:R-:W-:Y:S01]  /*3690*/  UMOV UR22, 0x0 ;  /* 0x0000000000167882 */ /* 0x000fe20000000000 */
[----:B------:R-:W-:Y:S01]  /*36a0*/  UMOV UR23, 0x4200010 ;  /* 0x0420001000177882 */ /* 0x000fe20000000000 */
[----:B------:R-:W-:Y:S01]  /*36b0*/  UMOV UR20, 0x0 ;  /* 0x0000000000147882 */ /* 0x000fe20000000000 */
[----:B------:R-:W-:Y:S01]  /*36c0*/  UMOV UR21, 0x4200010 ;  /* 0x0420001000157882 */ /* 0x000fe20000000000 */
[----:B--2---:R-:W-:Y:S01]  /*36d0*/  ULEA UR6, UR6, UR4, 0x18 ;  /* 0x0000000406067291 */ /* 0x004fe2000f8ec0ff */
[----:B------:R-:W2:Y:S03]  /*36e0*/  LDCU UR4, c[0x0][0x38c] ;  /* 0x00007180ff0477ac */ /* 0x000ea60008000800 */
[----:B------:R-:W-:-:S02]  /*36f0*/  UIADD3 UR11, UPT, UPT, UR6, 0x4600, URZ ;  /* 0x00004600060b7890 */ /* 0x000fc4000fffe0ff */
[----:B----4-:R-:W-:-:S03]  /*3700*/  UIADD3 UR7, UPT, UPT, UR7, 0x1f, URZ ;  /* 0x0000001f07077890 */ /* 0x010fc6000fffe0ff */
[----:B-1----:R-:W1:Y:S01]  /*3710*/  LDS R0, [UR6+0x210] ;  /* 0x00021006ff007984 */ /* 0x002e620008000800 */
[----:B------:R-:W-:Y:S02]  /*3720*/  UIADD3 UR12, UPT, UPT, UR6, 0x15600, URZ ;  /* 0x00015600060c7890 */ /* 0x000fe4000fffe0ff */
[----:B------:R-:W-:Y:S02]  /*3730*/  USHF.R.S32.HI UR5, URZ, 0x1f, UR7 ;  /* 0x0000001fff057899 */ /* 0x000fe40008011407 */
[----:B------:R-:W-:Y:S02]  /*3740*/  USHF.R.U32.HI UR11, URZ, 0x4, UR11 ;  /* 0x00000004ff0b7899 */ /* 0x000fe4000801160b */
[----:B------:R-:W-:Y:S02]  /*3750*/  ULEA.HI UR5, UR5, UR7, URZ, 0x5 ;  /* 0x0000000705057291 */ /* 0x000fe4000f8f28ff */
[----:B------:R-:W-:Y:S02]  /*3760*/  USHF.R.U32.HI UR12, URZ, 0x4, UR12 ;  /* 0x00000004ff0c7899 */ /* 0x000fe4000801160c */
[----:B------:R-:W-:-:S02]  /*3770*/  USHF.R.S32.HI UR5, URZ, 0x5, UR5 ;  /* 0x00000005ff057899 */ /* 0x000fc40008011405 */
[----:B------:R-:W-:Y:S02]  /*3780*/  ULOP3.LUT UR11, UR11, 0x3fff, URZ, 0xc0, !UPT ;  /* 0x00003fff0b0b7892 */ /* 0x000fe4000f8ec0ff */
[----:B------:R-:W-:Y:S02]  /*3790*/  UISETP.LT.AND UP0, UPT, UR5, 0x1, UPT ;  /* 0x000000010500788c */ /* 0x000fe4000bf01270 */
[----:B------:R-:W-:Y:S02]  /*37a0*/  ULOP3.LUT UR12, UR12, 0x3fff, URZ, 0xc0, !UPT ;  /* 0x00003fff0c0c7892 */ /* 0x000fe4000f8ec0ff */
[----:B------:R-:W-:Y:S02]  /*37b0*/  USEL UR10, UR5, 0x1, !UP0 ;  /* 0x00000001050a7887 */ /* 0x000fe4000c000000 */
[----:B------:R-:W-:Y:S02]  /*37c0*/  ULOP3.LUT UR11, UR11, 0x10000, URZ, 0xfc, !UPT ;  /* 0x000100000b0b7892 */ /* 0x000fe4000f8efcff */
[----:B------:R-:W-:-:S02]  /*37d0*/  ULOP3.LUT UR12, UR12, 0x10000, URZ, 0xfc, !UPT ;  /* 0x000100000c0c7892 */ /* 0x000fc4000f8efcff */
[----:B------:R-:W-:Y:S02]  /*37e0*/  UIADD3 UR10, UPT, UPT, -UR10, URZ, URZ ;  /* 0x000000ff0a0a7290 */ /* 0x000fe4000fffe1ff */
[----:B--2---:R-:W-:Y:S01]  /*37f0*/  UISETP.GE.AND UP3, UPT, UR4, 0x1, UPT ;  /* 0x000000010400788c */ /* 0x004fe2000bf66270 */
[----:B-1----:R-:W-:-:S15]  /*3800*/  R2UR UR19, R0 ;  /* 0x00000000001372ca */ /* 0x002fde00000e0000 */
.L_x_73:
[----:B------:R-:W-:Y:S02]  /*3810*/  LEA R0, R10, UR6, 0x3 ;  /* 0x000000060a007c11 */ /* 0x000fe4000f8e18ff */
[----:B------:R-:W-:Y:S02]  /*3820*/  SHF.L.U32 R5, R9, 0x1f, RZ ;  /* 0x0000001f09057819 */ /* 0x000fe400000006ff */
[----:B------:R-:W-:Y:S01]  /*3830*/  PLOP3.LUT P0, PT, PT, PT, UP3, 0x80, 0x8 ;  /* 0x000000000008781c */ /* 0x000fe20003f0f038 */
[----:B------:R-:W-:Y:S01]  /*3840*/  VIADD R3, R0, 0x170 ;  /* 0x0000017000037836 */ /* 0x000fe20000000000 */
[----:B-1----:R-:W1:Y:S02]  /*3850*/  SYNCS.PHASECHK.TRANS64.TRYWAIT P1, [R0+URZ+0x160], R5 ;  /* 0x00016005000075a7 */ /* 0x002e6400080211ff */
[----:B-1--4-:R-:W-:Y:S09]  /*3860*/  @!P1 BRA `(.L_x_67) ;  /* 0x0000005400bc9947 */ /* 0x012ff20003800000 */
.L_x_186:
[----:B------:R-:W-:Y:S01]  /*3870*/  LEA R4, R10, UR6, 0x4 ;  /* 0x000000060a047c11 */ /* 0x000fe2000f8e20ff */
[----:B------:R-:W-:Y:S01]  /*3880*/  @UP3 ULEA UR4, UR17, UR6, 0x3 ;  /* 0x0000000611043291 */ /* 0x000fe2000f8e18ff */
[----:B------:R-:W-:Y:S01]  /*3890*/  PLOP3.LUT P2, PT, PT, PT, PT, 0x80, 0x8 ;  /* 0x000000000008781c */ /* 0x000fe20003f4f070 */
[----:B------:R-:W-:Y:S01]  /*38a0*/  ULEA UR8, UR18, UR6, 0x3 ;  /* 0x0000000612087291 */ /* 0x000fe2000f8e18ff */
[----:B------:R-:W-:Y:S02]  /*38b0*/  PRMT R3, RZ, 0x654, R3 ;  /* 0x00000654ff037816 */ /* 0x000fe40000000003 */
[----:B-1----:R-:W1:Y:S01]  /*38c0*/  LDS.128 R4, [R4+0x1f0] ;  /* 0x0001f00004047984 */ /* 0x002e620000000c00 */
[----:B------:R-:W-:Y:S02]  /*38d0*/  @P0 SHF.L.U32 R2, R8, 0x1f, RZ ;  /* 0x0000001f08020819 */ /* 0x000fe400000006ff */
[----:B------:R-:W-:Y:S01]  /*38e0*/  SHF.L.U32 R0, R11, 0x1f, RZ ;  /* 0x0000001f0b007819 */ /* 0x000fe200000006ff */
[----:B------:R-:W-:Y:S01]  /*38f0*/  @!PT LDS RZ, [RZ] ;  /* 0x00000000fffff984 */ /* 0x000fe20000000800 */
[----:B------:R-:W-:Y:S01]  /*3900*/  @!PT LDS RZ, [RZ] ;  /* 0x00000000fffff984 */ /* 0x000fe20000000800 */
[----:B------:R-:W-:Y:S01]  /*3910*/  @!PT LDS RZ, [RZ] ;  /* 0x00000000fffff984 */ /* 0x000fe20000000800 */
[----:B------:R-:W-:Y:S01]  /*3920*/  @!PT LDS RZ, [RZ] ;  /* 0x00000000fffff984 */ /* 0x000fe20000000800 */
[----:B------:R2:W-:Y:S06]  /*3930*/  MEMBAR.ALL.CTA ;  /* 0x0000000000007992 */ /* 0x0005ec0000008000 */
[----:B--2---:R-:W2:Y:S02]  /*3940*/  FENCE.VIEW.ASYNC.S ;  /* 0x00000000000073c6 */ /* 0x004ea40000000000 */
[----:B--2---:R2:W-:Y:S01]  /*3950*/  SYNCS.ARRIVE.TRANS64.RED.A1T0 RZ, [R3+URZ], RZ ;  /* 0x000000ff03ff79a7 */ /* 0x0045e200081004ff */
[----:B------:R2:W4:Y:S01]  /*3960*/  @P0 SYNCS.PHASECHK.TRANS64.TRYWAIT P2, [UR4], R2 ;  /* 0x00000002ff0005a7 */ /* 0x0005220008041104 */
[----:B------:R-:W-:Y:S01]  /*3970*/  ULEA.HI UR4, UR18, UR18, URZ, 0x1 ;  /* 0x0000001212047291 */ /* 0x000fe2000f8f08ff */
[----:B-1----:R-:W-:-:S03]  /*3980*/  LOP3.LUT P1, RZ, R6, 0x1, RZ, 0xc0, !PT ;  /* 0x0000000106ff7812 */ /* 0x002fc6000782c0ff */
[----:B------:R-:W-:Y:S02]  /*3990*/  USHF.L.U32 UR9, UR4, 0x6, URZ ;  /* 0x0000000604097899 */ /* 0x000fe400080006ff */
[----:B------:R-:W-:Y:S02]  /*39a0*/  ULOP3.LUT UR4, UR4, 0xffe, URZ, 0xc0, !UPT ;  /* 0x00000ffe04047892 */ /* 0x000fe4000f8ec0ff */
[----:B------:R-:W-:Y:S02]  /*39b0*/  ULOP3.LUT UR9, UR9, 0xffffff80, URZ, 0xc0, !UPT ;  /* 0xffffff8009097892 */ /* 0x000fe4000f8ec0ff */
[----:B------:R-:W-:Y:S02]  /*39c0*/  UIADD3 UR4, UPT, UPT, -UR4, UR18, URZ ;  /* 0x0000001204047290 */ /* 0x000fe4000fffe1ff */
[----:B------:R-:W-:Y:S01]  /*39d0*/  UIADD3 UR9, UPT, UPT, UR19, UR9, URZ ;  /* 0x0000000913097290 */ /* 0x000fe2000fffe0ff */
[----:B------:R-:W1:Y:S03]  /*39e0*/  SYNCS.PHASECHK.TRANS64.TRYWAIT P0, [UR8+0x1a0], R0 ;  /* 0x0001a000ff0075a7 */ /* 0x000e660008001108 */
[----:B------:R-:W-:Y:S01]  /*39f0*/  ULEA UR9, UR4, UR9, 0x14 ;  /* 0x0000000904097291 */ /* 0x000fe2000f8ea0ff */
[----:B-12-4-:R-:W-:Y:S11]  /*3a00*/  @!P0 BRA `(.L_x_68) ;  /* 0x0000005400688947 */ /* 0x016ff60003800000 */
.L_x_188:
[----:B------:R-:W-:Y:S01]  /*3a10*/  IADD3 R10, PT, PT, R10, 0x1, RZ ;  /* 0x000000010a0a7810 */ /* 0x000fe20007ffe0ff */
[----:B------:R-:W-:Y:S06]  /*3a20*/  BRA.U !UP3, `(.L_x_69) ;  /* 0x000000010b987547 */ /* 0x000fec000b800000 */
[----:B------:R-:W-:Y:S01]  /*3a30*/  UPLOP3.LUT UP4, UPT, UPT, UPT, UPT, 0x40, 0x4 ;  /* 0x000000000004789c */ /* 0x000fe20003f8e870 */
[----:B------:R-:W-:Y:S01]  /*3a40*/  UMOV UR16, UR10 ;  /* 0x0000000a00107c82 */ /* 0x000fe20008000000 */
[----:B------:R-:W-:Y:S01]  /*3a50*/  UMOV UR15, UR5 ;  /* 0x00000005000f7c82 */ /* 0x000fe20008000000 */
[----:B------:R-:W-:-:S08]  /*3a60*/  UMOV UR14, UR17 ;  /* 0x00000011000e7c82 */ /* 0x000fd00008000000 */
.L_x_72:
[----:B------:R-:W-:Y:S02]  /*3a70*/  UIADD3 UR16, UPT, UPT, UR16, 0x1, URZ ;  /* 0x0000000110107890 */ /* 0x000fe4000fffe0ff */
[----:B--2---:R-:W-:Y:S02]  /*3a80*/  ULEA UR7, UR14, UR6, 0x3 ;  /* 0x000000060e077291 */ /* 0x004fe4000f8e18ff */
[----:B------:R-:W-:Y:S01]  /*3a90*/  UISETP.NE.AND UP0, UPT, UR16, URZ, UPT ;  /* 0x000000ff1000728c */ /* 0x000fe2000bf05270 */
[----:B----4-:R-:W-:Y:S10]  /*3aa0*/  @P2 BRA `(.L_x_70) ;  /* 0x00000000000c2947 */ /* 0x010ff40003800000 */
[----:B-1----:R-:W-:Y:S04]  /*3ab0*/  SHF.L.U32 R3, R8, 0x1f, RZ ;  /* 0x0000001f08037819 */ /* 0x002fe800000006ff */
[----:B------:R-:W1:Y:S02]  /*3ac0*/  SYNCS.PHASECHK.TRANS64.TRYWAIT P0, [UR7], R3 ;  /* 0x00000003ff0075a7 */ /* 0x000e640008001107 */
[----:B-1----:R-:W-:Y:S05]  /*3ad0*/  @!P0 BRA `(.L_x_71) ;  /* 0x00000054004c8947 */ /* 0x002fea0003800000 */
.L_x_70:
[----:B------:R-:W-:Y:S01]  /*3ae0*/  UISETP.NE.AND UP1, UPT, UR15, 0x1, UPT ;  /* 0x000000010f00788c */ /* 0x000fe2000bf25270 */
[----:B------:R-:W-:Y:S01]  /*3af0*/  PLOP3.LUT P2, PT, PT, PT, PT, 0x80, 0x8 ;  /* 0x000000000008781c */ /* 0x000fe20003f4f070 */
[----:B------:R-:W-:Y:S02]  /*3b00*/  UIADD3 UR17, UPT, UPT, UR14, 0x1, URZ ;  /* 0x000000010e117890 */ /* 0x000fe4000fffe0ff */
[----:B------:R-:W-:Y:S02]  /*3b10*/  ULEA UR24, UR14, UR12, 0x9 ;  /* 0x0000000c0e187291 */ /* 0x000fe4000f8e48ff */
[----:B------:R-:W-:Y:S01]  /*3b20*/  UISETP.NE.AND UP2, UPT, UR17, 0x11, UPT ;  /* 0x000000111100788c */ /* 0x000fe2000bf45270 */
[----:B------:R-:W-:Y:S01]  /*3b30*/  PLOP3.LUT P0, PT, PT, PT, UP1, 0x80, 0x8 ;  /* 0x000000000008781c */ /* 0x000fe20003f0f018 */
[----:B------:R-:W-:Y:S02]  /*3b40*/  ULEA UR26, UR14, UR11, 0x8 ;  /* 0x0000000b0e1a7291 */ /* 0x000fe4000f8e40ff */
[----:B------:R-:W-:Y:S02]  /*3b50*/  USEL UR13, URZ, 0x1, UP2 ;  /* 0x00000001ff0d7887 */ /* 0x000fe40009000000 */
[----:B------:R-:W-:Y:S02]  /*3b60*/  USEL UR17, UR17, URZ, UP2 ;  /* 0x000000ff11117287 */ /* 0x000fe40009000000 */
[----:B------:R-:W-:Y:S02]  /*3b70*/  UIADD3 UR30, UPT, UPT, UR24, 0x2, URZ ;  /* 0x00000002181e7890 */ /* 0x000fe4000fffe0ff */
[----:B------:R-:W-:Y:S01]  /*3b80*/  @UP1 ULEA UR4, UR17, UR6, 0x3 ;  /* 0x0000000611041291 */ /* 0x000fe2000f8e18ff */
[----:B------:R-:W-:Y:S01]  /*3b90*/  LOP3.LUT R8, R8, UR13, RZ, 0x3c, !PT ;  /* 0x0000000d08087c12 */ /* 0x000fe2000f8e3cff */
[----:B------:R-:W-:Y:S02]  /*3ba0*/  UIADD3 UR28, UPT, UPT, UR26, 0x2, URZ ;  /* 0x000000021a1c7890 */ /* 0x000fe4000fffe0ff */
[----:B------:R-:W-:Y:S01]  /*3bb0*/  UIADD3 UR7, UPT, UPT, UR7, 0x88, URZ ;  /* 0x0000008807077890 */ /* 0x000fe2000fffe0ff */
[----:B-1----:R-:W-:Y:S01]  /*3bc0*/  @P0 SHF.L.U32 R0, R8, 0x1f, RZ ;  /* 0x0000001f08000819 */ /* 0x002fe200000006ff */
[----:B------:R-:W-:Y:S01]  /*3bd0*/  UMOV UR25, 0x80004020 ;  /* 0x8000402000197882 */ /* 0x000fe20000000000 */
[----:B------:R-:W-:Y:S01]  /*3be0*/  UMOV UR27, 0x80004020 ;  /* 0x80004020001b7882 */ /* 0x000fe20000000000 */
[----:B------:R-:W-:Y:S01]  /*3bf0*/  UMOV UR31, 0x80004020 ;  /* 0x80004020001f7882 */ /* 0x000fe20000000000 */
[----:B------:R2:W4:Y:S01]  /*3c00*/  @P0 SYNCS.PHASECHK.TRANS64.TRYWAIT P2, [UR4], R0 ;  /* 0x00000000ff0005a7 */ /* 0x0005220008041104 */
[----:B------:R-:W-:Y:S01]  /*3c10*/  UIADD3 UR15, UPT, UPT, UR15, -0x1, URZ ;  /* 0xffffffff0f0f7890 */ /* 0x000fe2000fffe0ff */
[----:B------:R2:W-:Y:S01]  /*3c20*/  UTCHMMA gdesc[UR26], gdesc[UR24], tmem[UR9], tmem[UR22], idesc[UR23], UP4 ;  /* 0x00ff16181a0075ea */ /* 0x0005e2000a000009 */
[----:B------:R-:W-:Y:S01]  /*3c30*/  UPLOP3.LUT UP4, UPT, UPT, UPT, UPT, 0x80, 0x8 ;  /* 0x000000000008789c */ /* 0x000fe20003f8f070 */
[----:B------:R-:W-:Y:S01]  /*3c40*/  UMOV UR29, 0x80004020 ;  /* 0x80004020001d7882 */ /* 0x000fe20000000000 */
[----:B------:R-:W-:Y:S01]  /*3c50*/  UMOV UR14, UR17 ;  /* 0x00000011000e7c82 */ /* 0x000fe20008000000 */
[----:B------:R2:W-:Y:S01]  /*3c60*/  UTCHMMA gdesc[UR28], gdesc[UR30], tmem[UR9], tmem[UR20], idesc[UR21], UPT ;  /* 0x00ff141e1c0075ea */ /* 0x0005e2000b800009 */
[----:B------:R2:W-:Y:S01]  /*3c70*/  UTCBAR [UR7], URZ ;  /* 0x000000ff070073e9 */ /* 0x0005e200080000ff */
[----:B------:R-:W-:Y:S06]  /*3c80*/  BRA.U UP0, `(.L_x_72) ;  /* 0xfffffffd00787547 */ /* 0x000fec000b83ffff */
.L_x_69:
[----:B------:R-:W-:Y:S01]  /*3c90*/  UIADD3 UR18, UPT, UPT, UR18, 0x1, URZ ;  /* 0x0000000112127890 */ /* 0x000fe2000fffe0ff */
[C---:B------:R-:W-:Y:S01]  /*3ca0*/  ISETP.NE.AND P0, PT, R10.reuse, 0x2, PT ;  /* 0x000000020a00780c */ /* 0x040fe20003f05270 */
[----:B------:R-:W-:Y:S02]  /*3cb0*/  UIADD3 UR8, UPT, UPT, UR8, 0x180, URZ ;  /* 0x0000018008087890 */ /* 0x000fe4000fffe0ff */
[----:B------:R-:W-:Y:S01]  /*3cc0*/  UISETP.NE.AND UP0, UPT, UR18, 0x4, UPT ;  /* 0x000000041200788c */ /* 0x000fe2000bf05270 */
[----:B-12---:R-:W-:Y:S02]  /*3cd0*/  SEL R0, RZ, 0x1, P0 ;  /* 0x00000001ff007807 */ /* 0x006fe40000000000 */
[----:B------:R-:W-:Y:S01]  /*3ce0*/  SEL R10, R10, RZ, P0 ;  /* 0x000000ff0a0a7207 */ /* 0x000fe20000000000 */
[----:B------:R-:W-:Y:S01]  /*3cf0*/  USEL UR4, URZ, 0x1, UP0 ;  /* 0x00000001ff047887 */ /* 0x000fe20008000000 */
[----:B------:R-:W-:Y:S01]  /*3d00*/  LOP3.LUT R9, R9, R0, RZ, 0x3c, !PT ;  /* 0x0000000009097212 */ /* 0x000fe200078e3cff */
[----:B------:R-:W-:Y:S01]  /*3d10*/  USEL UR18, UR18, URZ, UP0 ;  /* 0x000000ff12127287 */ /* 0x000fe20008000000 */
[----:B------:R1:W-:Y:S03]  /*3d20*/  UTCBAR [UR8], URZ ;  /* 0x000000ff080073e9 */ /* 0x0003e600080000ff */
[----:B------:R-:W-:Y:S01]  /*3d30*/  LOP3.LUT R11, R11, UR4, RZ, 0x3c, !PT ;  /* 0x000000040b0b7c12 */ /* 0x000fe2000f8e3cff */
[----:B------:R-:W-:Y:S07]  /*3d40*/  @P1 BRA `(.L_x_73) ;  /* 0xfffffff800b01947 */ /* 0x000fee000383ffff */
[----:B------:R-:W2:Y:S01]  /*3d50*/  S2UR UR4, SR_CgaCtaId ;  /* 0x00000000000479c3 */ /* 0x000ea20000008800 */
[----:B------:R-:W-:Y:S01]  /*3d60*/  ELECT P0, URZ, PT ;  /* 0x0000000000ff782f */ /* 0x000fe20003800000 */
[----:B------:R-:W-:Y:S01]  /*3d70*/  IMAD.MOV.U32 R0, RZ, RZ, 0x1 ;  /* 0x00000001ff007424 */ /* 0x000fe200078e00ff */
[----:B------:R-:W-:Y:S01]  /*3d80*/  UIADD3 UR6, UPT, UPT, UR6, 0x1a0, URZ ;  /* 0x000001a006067890 */ /* 0x000fe2000fffe0ff */
[----:B------:R-:W-:Y:S01]  /*3d90*/  SHF.L.U32 R3, R11, 0x1f, RZ ;  /* 0x0000001f0b037819 */ /* 0x000fe200000006ff */
[----:B------:R-:W-:-:S03]  /*3da0*/  UMOV UR5, 0x40 ;  /* 0x0000004000057882 */ /* 0x000fc60000000000 */
[----:B------:R-:W-:Y:S01]  /*3db0*/  UVIRTCOUNT.DEALLOC.SMPOOL 0x80 ;  /* 0x000000800000784c */ /* 0x000fe20000000000 */
[----:B--2---:R-:W-:Y:S02]  /*3dc0*/  ULEA UR4, UR4, UR5, 0x18 ;  /* 0x0000000504047291 */ /* 0x004fe4000f8ec0ff */
[----:B------:R-:W-:-:S07]  /*3dd0*/  ULEA UR5, UR18, UR6, 0x3 ;  /* 0x0000000612057291 */ /* 0x000fce000f8e18ff */
[----:B------:R2:W-:Y:S02]  /*3de0*/  @P0 STS.U8 [UR4+0x1c], R0 ;  /* 0x00001c00ff000988 */ /* 0x0005e40008000004 */
[----:B------:R-:W3:Y:S02]  /*3df0*/  SYNCS.PHASECHK.TRANS64.TRYWAIT P0, [UR5], R3 ;  /* 0x00000003ff0075a7 */ /* 0x000ee40008001105 */
[----:B--23--:R-:W-:Y:S05]  /*3e00*/  @!P0 BRA `(.L_x_74) ;  /* 0x0000005000988947 */ /* 0x00cfea0003800000 */
.L_x_191:
[----:B------:R-:W-:-:S04]  /*3e10*/  UIADD3 UR7, UPT, UPT, UR18, 0x1, URZ ;  /* 0x0000000112077890 */ /* 0x000fc8000fffe0ff */
[----:B------:R-:W-:-:S04]  /*3e20*/  UISETP.NE.AND UP0, UPT, UR7, 0x4, UPT ;  /* 0x000000040700788c */ /* 0x000fc8000bf05270 */
[----:B-1----:R-:W-:Y:S02]  /*3e30*/  USEL UR8, URZ, 0x1, UP0 ;  /* 0x00000001ff087887 */ /* 0x002fe40008000000 */
[----:B------:R-:W-:-:S04]  /*3e40*/  USEL UR7, UR7, URZ, UP0 ;  /* 0x000000ff07077287 */ /* 0x000fc80008000000 */
[----:B------:R-:W-:Y:S01]  /*3e50*/  ULEA UR5, UR7, UR6, 0x3 ;  /* 0x0000000607057291 */ /* 0x000fe2000f8e18ff */
[----:B------:R-:W-:-:S04]  /*3e60*/  LOP3.LUT R2, R11, UR8, RZ, 0x3c, !PT ;  /* 0x000000080b027c12 */ /* 0x000fc8000f8e3cff */
[----:B--2---:R-:W-:-:S04]  /*3e70*/  SHF.L.U32 R3, R2, 0x1f, RZ ;  /* 0x0000001f02037819 */ /* 0x004fc800000006ff */
[----:B------:R-:W1:Y:S02]  /*3e80*/  SYNCS.PHASECHK.TRANS64.TRYWAIT P0, [UR5], R3 ;  /* 0x00000003ff0075a7 */ /* 0x000e640008001105 */
[----:B-1----:R-:W-:Y:S05]  /*3e90*/  @!P0 BRA `(.L_x_75) ;  /* 0x00000050008c8947 */ /* 0x002fea0003800000 */
.L_x_193:
        /* <DEDUP_REMOVED lines=9> */
.L_x_195:
[----:B------:R-:W-:-:S04]  /*3f30*/  UIADD3 UR7, UPT, UPT, UR7, 0x1, URZ ;  /* 0x0000000107077890 */ /* 0x000fc8000fffe0ff */
[----:B------:R-:W-:-:S04]  /*3f40*/  UISETP.NE.AND UP0, UPT, UR7, 0x4, UPT ;  /* 0x000000040700788c */ /* 0x000fc8000bf05270 */
[----:B------:R-:W-:Y:S02]  /*3f50*/  USEL UR5, URZ, 0x1, UP0 ;  /* 0x00000001ff057887 */ /* 0x000fe40008000000 */
[----:B------:R-:W-:-:S04]  /*3f60*/  USEL UR7, UR7, URZ, UP0 ;  /* 0x000000ff07077287 */ /* 0x000fc80008000000 */
[----:B------:R-:W-:Y:S01]  /*3f70*/  ULEA UR7, UR7, UR6, 0x3 ;  /* 0x0000000607077291 */ /* 0x000fe2000f8e18ff */
[----:B-1----:R-:W-:-:S04]  /*3f80*/  LOP3.LUT R3, R2, UR5, RZ, 0x3c, !PT ;  /* 0x0000000502037c12 */ /* 0x002fc8000f8e3cff */
[----:B------:R-:W-:-:S04]  /*3f90*/  SHF.L.U32 R3, R3, 0x1f, RZ ;  /* 0x0000001f03037819 */ /* 0x000fc800000006ff */
[----:B------:R-:W1:Y:S02]  /*3fa0*/  SYNCS.PHASECHK.TRANS64.TRYWAIT P0, [UR7], R3 ;  /* 0x00000003ff0075a7 */ /* 0x000e640008001107 */
[----:B-1----:R-:W-:Y:S05]  /*3fb0*/  @!P0 BRA `(.L_x_77) ;  /* 0x0000005000748947 */ /* 0x002fea0003800000 */
.L_x_197:
[----:B------:R-:W-:Y:S01]  /*3fc0*/  NOP ;  /* 0x0000000000007918 */ /* 0x000fe20000000000 */
[----:B-1----:R-:W1:Y:S01]  /*3fd0*/  LDS R0, [UR4+0x14] ;  /* 0x00001404ff007984 */ /* 0x002e620008000800 */
[----:B------:R-:W-:Y:S01]  /*3fe0*/  ULOP3.LUT UR6, UR19, 0xffff, URZ, 0xc0, !UPT ;  /* 0x0000ffff13067892 */ /* 0x000fe2000f8ec0ff */
[----:B------:R-:W-:Y:S01]  /*3ff0*/  UMOV UR8, 0xffff ;  /* 0x0000ffff00087882 */ /* 0x000fe20000000000 */
[----:B------:R-:W-:Y:S02]  /*4000*/  UMOV UR5, 0x1 ;  /* 0x0000000100057882 */ /* 0x000fe40000000000 */
[----:B------:R-:W-:-:S04]  /*4010*/  USHF.R.U32.HI UR6, URZ, 0x5, UR6 ;  /* 0x00000005ff067899 */ /* 0x000fc80008011606 */
[----:B------:R-:W-:Y:S02]  /*4020*/  USHF.L.U32 UR8, UR8, UR6, URZ ;  /* 0x0000000608087299 */ /* 0x000fe400080006ff */
[----:B------:R-:W-:-:S04]  /*4030*/  USHF.L.U32 UR5, UR5, UR6, URZ ;  /* 0x0000000605057299 */ /* 0x000fc800080006ff */
[----:B-1----:R-:W-:-:S04]  /*4040*/  LOP3.LUT R0, R0, UR8, RZ, 0xc0, !PT ;  /* 0x0000000800007c12 */ /* 0x002fc8000f8ec0ff */
[----:B------:R-:W-:-:S13]  /*4050*/  ISETP.NE.AND P0, PT, R0, UR8, PT ;  /* 0x0000000800007c0c */ /* 0x000fda000bf05270 */
[----:B------:R-:W-:Y:S05]  /*4060*/  @P0 BRA `(.L_x_78) ;  /* 0x0000000000580947 */ /* 0x000fea0003800000 */
[----:B------:R-:W1:Y:S02]  /*4070*/  LDS R0, [UR4+0x18] ;  /* 0x00001804ff007984 */ /* 0x000e640008000800 */
[----:B-1----:R-:W-:-:S04]  /*4080*/  LOP3.LUT R0, R0, UR5, RZ, 0xc0, !PT ;  /* 0x0000000500007c12 */ /* 0x002fc8000f8ec0ff */
[----:B------:R-:W-:-:S13]  /*4090*/  ISETP.NE.AND P0, PT, R0, UR5, PT ;  /* 0x0000000500007c0c */ /* 0x000fda000bf05270 */
[----:B------:R-:W-:Y:S05]  /*40a0*/  @P0 BRA `(.L_x_79) ;  /* 0x00000000003c0947 */ /* 0x000fea0003800000 */
[----:B------:R-:W1:Y:S01]  /*40b0*/  S2R R2, SR_LANEID ;  /* 0x0000000000027919 */ /* 0x000e620000000000 */
[----:B------:R-:W-:Y:S01]  /*40c0*/  ULOP3.LUT UR8, URZ, UR8, URZ, 0x33, !UPT ;  /* 0x00000008ff087292 */ /* 0x000fe2000f8e33ff */
[----:B------:R-:W-:Y:S01]  /*40d0*/  LOP3.LUT R4, RZ, UR5, RZ, 0x33, !PT ;  /* 0x00000005ff047c12 */ /* 0x000fe2000f8e33ff */
[----:B------:R-:W-:Y:S02]  /*40e0*/  VOTEU.ANY UR7, UPT, PT ;  /* 0x0000000000077886 */ /* 0x000fe400038e0100 */
[----:B------:R-:W-:Y:S01]  /*40f0*/  UFLO.U32 UR7, UR7 ;  /* 0x00000007000772bd */ /* 0x000fe200080e0000 */
[----:B------:R-:W2:Y:S01]  /*4100*/  REDUX UR5, R4 ;  /* 0x00000000040573c4 */ /* 0x000ea20000000000 */
[----:B------:R-:W-:-:S06]  /*4110*/  IMAD.U32 R0, RZ, RZ, UR8 ;  /* 0x00000008ff007e24 */ /* 0x000fcc000f8e00ff */
[----:B------:R3:W-:Y:S01]  /*4120*/  UTCATOMSWS.AND URZ, UR8 ;  /* 0x0000000800ff79e3 */ /* 0x0007e20008000000 */
[----:B------:R-:W4:Y:S01]  /*4130*/  REDUX UR6, R0 ;  /* 0x00000000000673c4 */ /* 0x000f220000000000 */
[----:B-1----:R-:W-:Y:S01]  /*4140*/  ISETP.EQ.U32.AND P0, PT, R2, UR7, PT ;  /* 0x0000000702007c0c */ /* 0x002fe2000bf02070 */
[----:B--2---:R-:W-:Y:S01]  /*4150*/  IMAD.U32 R2, RZ, RZ, UR5 ;  /* 0x00000005ff027e24 */ /* 0x004fe2000f8e00ff */
[----:B----4-:R-:W-:-:S11]  /*4160*/  MOV R3, UR6 ;  /* 0x0000000600037c02 */ /* 0x010fd60008000f00 */
[----:B------:R3:W-:Y:S04]  /*4170*/  @P0 ATOMS.AND RZ, [UR4+0x14], R3 ;  /* 0x00001403ffff098c */ /* 0x0007e8000a800004 */
[----:B------:R3:W-:Y:S01]  /*4180*/  @P0 ATOMS.AND RZ, [UR4+0x18], R2 ;  /* 0x00001802ffff098c */ /* 0x0007e2000a800004 */
[----:B------:R-:W-:Y:S05]  /*4190*/  BRA `(.L_x_80) ;  /* 0x0000000000147947 */ /* 0x000fea0003800000 */
.L_x_79:
[----:B------:R-:W-:Y:S02]  /*41a0*/  MOV R2, 0x41c0 ;  /* 0x000041c000027802 */ /* 0x000fe40000000f00 */
[----:B----45:R-:W-:Y:S05]  /*41b0*/  CALL.REL.NOINC `($__internal_0_$__cuda_sm10x_tcgen05_guardrail_trap_col_being_dealloced_not_returned_by_alloc) ;  /* 0x00000054005c7944 */ /* 0x030fea0003c00000 */
[----:B------:R-:W-:Y:S05]  /*41c0*/  BRA `(.L_x_80) ;  /* 0x0000000000087947 */ /* 0x000fea0003800000 */
.L_x_78:
[----:B------:R-:W-:Y:S02]  /*41d0*/  MOV R2, 0x41f0 ;  /* 0x000041f000027802 */ /* 0x000fe40000000f00 */
[----:B----45:R-:W-:Y:S05]  /*41e0*/  CALL.REL.NOINC `($__internal_2_$__cuda_sm10x_tcgen05_guardrail_trap_unallocated_columns_being_dealloced) ;  /* 0x0000005400687944 */ /* 0x030fea0003c00000 */
.L_x_80:
[----:B------:R-:W-:Y:S01]  /*41f0*/  NOP ;  /* 0x0000000000007918 */ /* 0x000fe20000000000 */
[----:B---3--:R-:W-:Y:S05]  /*4200*/  EXIT ;  /* 0x000000000000794d */ /* 0x008fea0003800000 */
.L_x_62:
[----:B------:R-:W-:-:S09]  /*4210*/  UISETP.NE.OR UP2, UPT, UR8, 0x3, !UP2 ;  /* 0x000000030800788c */ /* 0x000fd2000d745670 */
[----:B------:R-:W-:Y:S05]  /*4220*/  BRA.U UP2, `(.L_x_81) ;  /* 0x0000001102147547 */ /* 0x000fea000b800000 */
[----:B------:R-:W1:Y:S01]  /*4230*/  LDC R0, c[0x0][0xb30] ;  /* 0x0002cc00ff007b82 */ /* 0x000e620000000800 */
[----:B------:R-:W2:Y:S01]  /*4240*/  LDCU.64 UR8, c[0x0][0x888] ;  /* 0x00011100ff0877ac */ /* 0x000ea20008000a00 */
[----:B------:R-:W-:Y:S02]  /*4250*/  HFMA2 R25, -RZ, RZ, 0, 0 ;  /* 0x00000000ff197431 */ /* 0x000fe400000001ff */
[----:B------:R-:W-:Y:S01]  /*4260*/  IMAD.MOV.U32 R32, RZ, RZ, 0x1 ;  /* 0x00000001ff207424 */ /* 0x000fe200078e00ff */
[----:B------:R-:W-:Y:S01]  /*4270*/  MOV R23, 0x1000 ;  /* 0x0000100000177802 */ /* 0x000fe20000000f00 */
[----:B------:R-:W4:Y:S01]  /*4280*/  LDCU.64 UR4, c[0x0][0x890] ;  /* 0x00011200ff0477ac */ /* 0x000f220008000a00 */
[----:B------:R-:W-:Y:S01]  /*4290*/  IMAD.MOV.U32 R27, RZ, RZ, RZ ;  /* 0x000000ffff1b7224 */ /* 0x000fe200078e00ff */
[----:B------:R-:W3:Y:S01]  /*42a0*/  LDC R19, c[0x0][0x370] ;  /* 0x0000dc00ff137b82 */ /* 0x000ee20000000800 */
[----:B------:R-:W-:Y:S01]  /*42b0*/  UMOV UR7, 0x400 ;  /* 0x0000040000077882 */ /* 0x000fe20000000000 */
[----:B------:R-:W-:-:S02]  /*42c0*/  UPLOP3.LUT UP1, UPT, UPT, UPT, UPT, 0x40, 0x4 ;  /* 0x000000000004789c */ /* 0x000fc40003f2e870 */
[----:B------:R-:W-:-:S04]  /*42d0*/  ULEA UR7, UR37, UR7, 0x18 ;  /* 0x0000000725077291 */ /* 0x000fc8000f8ec0ff */
[----:B------:R-:W3:Y:S01]  /*42e0*/  LDC R2, c[0x0][0xb0c] ;  /* 0x0002c300ff027b82 */ /* 0x000ee20000000800 */
[----:B------:R-:W-:Y:S02]  /*42f0*/  UIADD3 UR13, UPT, UPT, UR7, 0x128, URZ ;  /* 0x00000128070d7890 */ /* 0x000fe4000fffe0ff */
[----:B--2---:R-:W-:Y:S02]  /*4300*/  UISETP.NE.U32.AND UP2, UPT, UR8, URZ, UPT ;  /* 0x000000ff0800728c */ /* 0x004fe4000bf45070 */
[----:B------:R-:W-:Y:S02]  /*4310*/  UIADD3 UR33, UPT, UPT, UR7, 0x110, URZ ;  /* 0x0000011007217890 */ /* 0x000fe4000fffe0ff */
[----:B----4-:R-:W-:Y:S01]  /*4320*/  UISETP.NE.U32.AND UP3, UPT, UR4, URZ, UPT ;  /* 0x000000ff0400728c */ /* 0x010fe2000bf65070 */
[----:B------:R-:W2:Y:S01]  /*4330*/  LDC R18, c[0x0][0xb20] ;  /* 0x0002c800ff127b82 */ /* 0x000ea20000000800 */
[----:B-1----:R-:W-:Y:S01]  /*4340*/  ISETP.NE.AND P1, PT, R0, 0x1, PT ;  /* 0x000000010000780c */ /* 0x002fe20003f25270 */
[----:B------:R-:W-:-:S02]  /*4350*/  UISETP.NE.AND.EX UP2, UPT, UR9, URZ, UPT, UP2 ;  /* 0x000000ff0900728c */ /* 0x000fc4000bf45320 */
[----:B------:R-:W-:Y:S02]  /*4360*/  UIADD3 UR25, UPT, UPT, UR7, 0x118, URZ ;  /* 0x0000011807197890 */ /* 0x000fe4000fffe0ff */
[----:B------:R-:W-:Y:S02]  /*4370*/  UIADD3 UR17, UPT, UPT, UR7, 0x120, URZ ;  /* 0x0000012007117890 */ /* 0x000fe4000fffe0ff */
[----:B------:R-:W1:Y:S01]  /*4380*/  LDC.64 R36, c[0x0][0x348] ;  /* 0x0000d200ff247b82 */ /* 0x000e620000000a00 */
[----:B------:R-:W-:Y:S02]  /*4390*/  UPRMT UR13, UR37, 0x654, UR13 ;  /* 0x00000654250d7896 */ /* 0x000fe4000800000d */
[----:B------:R-:W-:-:S05]  /*43a0*/  UISETP.NE.AND.EX UP3, UPT, UR5, URZ, UPT, UP3 ;  /* 0x000000ff0500728c */ /* 0x000fca000bf65330 */
[----:B------:R-:W4:Y:S08]  /*43b0*/  LDC.64 R16, c[0x0][0xb10] ;  /* 0x0002c400ff107b82 */ /* 0x000f300000000a00 */
[----:B------:R-:W1:Y:S08]  /*43c0*/  LDC.64 R6, c[0x0][0xb18] ;  /* 0x0002c600ff067b82 */ /* 0x000e700000000a00 */
[----:B------:R-:W1:Y:S08]  /*43d0*/  LDC.64 R4, c[0x0][0xb28] ;  /* 0x0002ca00ff047b82 */ /* 0x000e700000000a00 */
[----:B--23--:R-:W1:Y:S02]  /*43e0*/  LDC R22, c[0x0][0x374] ;  /* 0x0000dd00ff167b82 */ /* 0x00ce640000000800 */
.L_x_92:
[----:B------:R-:W-:Y:S02]  /*43f0*/  LEA R0, R27, UR7, 0x3 ;  /* 0x000000071b007c11 */ /* 0x000fe4000f8e18ff */
[----:B------:R-:W-:Y:S02]  /*4400*/  SHF.L.U32 R3, R25, 0x1f, RZ ;  /* 0x0000001f19037819 */ /* 0x000fe400000006ff */
[----:B------:R-:W-:Y:S02]  /*4410*/  LEA R28, R27, UR7, 0x4 ;  /* 0x000000071b1c7c11 */ /* 0x000fe4000f8e20ff */
[----:B--2---:R-:W2:Y:S02]  /*4420*/  SYNCS.PHASECHK.TRANS64.TRYWAIT P0, [R0+URZ+0x160], R3 ;  /* 0x00016003000075a7 */ /* 0x004ea400080011ff */
[----:B--2---:R-:W-:Y:S05]  /*4430*/  @!P0 BRA `(.L_x_82) ;  /* 0x0000004c006c8947 */ /* 0x004fea0003800000 */
.L_x_198:
[----:B------:R-:W-:Y:S01]  /*4440*/  ISETP.GE.AND P0, PT, R26, 0x1, PT ;  /* 0x000000011a00780c */ /* 0x000fe20003f06270 */
[----:B------:R-:W3:Y:S01]  /*4450*/  LDS.128 R28, [R28+0x1f0] ;  /* 0x0001f0001c1c7984 */ /* 0x000ee20000000c00 */
[----:B--2---:R-:W-:Y:S01]  /*4460*/  VIADD R0, R0, 0x170 ;  /* 0x0000017000007836 */ /* 0x004fe20000000000 */
[----:B------:R-:W-:Y:S01]  /*4470*/  @!PT LDS RZ, [RZ] ;  /* 0x00000000fffff984 */ /* 0x000fe20000000800 */
[----:B------:R-:W-:Y:S01]  /*4480*/  @!PT LDS RZ, [RZ] ;  /* 0x00000000fffff984 */ /* 0x000fe20000000800 */
[----:B------:R-:W-:Y:S01]  /*4490*/  @!PT LDS RZ, [RZ] ;  /* 0x00000000fffff984 */ /* 0x000fe20000000800 */
[----:B------:R-:W-:Y:S01]  /*44a0*/  @!PT LDS RZ, [RZ] ;  /* 0x00000000fffff984 */ /* 0x000fe20000000800 */
[----:B------:R2:W-:Y:S06]  /*44b0*/  MEMBAR.ALL.CTA ;  /* 0x0000000000007992 */ /* 0x0005ec0000008000 */
[----:B--2---:R-:W2:Y:S01]  /*44c0*/  FENCE.VIEW.ASYNC.S ;  /* 0x00000000000073c6 */ /* 0x004ea20000000000 */
[----:B------:R-:W-:Y:S04]  /*44d0*/  PRMT R0, RZ, 0x654, R0 ;  /* 0x00000654ff007816 */ /* 0x000fe80000000000 */
[----:B--2---:R2:W-:Y:S01]  /*44e0*/  SYNCS.ARRIVE.TRANS64.RED.A1T0 RZ, [R0+URZ], RZ ;  /* 0x000000ff00ff79a7 */ /* 0x0045e200081004ff */
[----:B---3--:R-:W-:Y:S11]  /*44f0*/  LOP3.LUT P3, RZ, R30, 0x1, RZ, 0xc0, !PT ;  /* 0x000000011eff7812 */ /* 0x008ff6000786c0ff */
[----:B------:R-:W-:Y:S02]  /*4500*/  @!UPT UIADD3 URZ, UPT, UPT, URZ, URZ, URZ ;  /* 0x000000fffffff290 */ /* 0x000fe4000fffe0ff */
[----:B------:R-:W-:Y:S02]  /*4510*/  @P3 MOV R13, R28 ;  /* 0x0000001c000d3202 */ /* 0x000fe40000000f00 */
[----:B------:R-:W-:Y:S01]  /*4520*/  @P3 LOP3.LUT R8, R29, 0xffff, RZ, 0xc0, !PT ;  /* 0x0000ffff1d083812 */ /* 0x000fe200078ec0ff */
[----:B--2---:R-:W-:Y:S06]  /*4530*/  @!P0 BRA `(.L_x_83) ;  /* 0x0000000000a48947 */ /* 0x004fec0003800000 */
[----:B-1---5:R-:W-:Y:S01]  /*4540*/  IMAD.HI.U32 R33, R22, R7, RZ ;  /* 0x0000000716217227 */ /* 0x022fe200078e00ff */
[----:B------:R-:W-:Y:S02]  /*4550*/  ISETP.NE.AND P0, PT, R6, 0x1, PT ;  /* 0x000000010600780c */ /* 0x000fe40003f05270 */
[----:B------:R-:W-:Y:S01]  /*4560*/  ISETP.NE.AND P2, PT, R26, 0x1, PT ;  /* 0x000000011a00780c */ /* 0x000fe20003f45270 */
[----:B----4-:R-:W-:Y:S01]  /*4570*/  IMAD.HI.U32 R34, R19, R16, RZ ;  /* 0x0000001013227227 */ /* 0x010fe200078e00ff */
[----:B------:R-:W-:Y:S02]  /*4580*/  SHF.R.U32.HI R33, RZ, R18, R33 ;  /* 0x00000012ff217219 */ /* 0x000fe40000011621 */
[----:B------:R-:W-:Y:S01]  /*4590*/  ISETP.NE.AND P4, PT, R2, 0x1, PT ;  /* 0x000000010200780c */ /* 0x000fe20003f85270 */
[----:B------:R-:W-:Y:S01]  /*45a0*/  IMAD.HI.U32 R38, R13, R16, RZ ;  /* 0x000000100d267227 */ /* 0x000fe200078e00ff */
[----:B------:R-:W-:Y:S02]  /*45b0*/  SHF.R.U32.HI R34, RZ, R17, R34 ;  /* 0x00000011ff227219 */ /* 0x000fe40000011622 */
[----:B------:R-:W-:Y:S01]  /*45c0*/  SEL R3, R22, R33, !P0 ;  /* 0x0000002116037207 */ /* 0x000fe20004000000 */
[C---:B------:R-:W-:Y:S01]  /*45d0*/  IMAD.HI.U32 R33, R8.reuse, R7, RZ ;  /* 0x0000000708217227 */ /* 0x040fe200078e00ff */
[----:B------:R-:W-:Y:S02]  /*45e0*/  SEL R11, R19, R34, !P4 ;  /* 0x00000022130b7207 */ /* 0x000fe40006000000 */
[----:B------:R-:W-:Y:S01]  /*45f0*/  SHF.R.U32.HI R38, RZ, R17, R38 ;  /* 0x00000011ff267219 */ /* 0x000fe20000011626 */
[----:B------:R-:W-:Y:S01]  /*4600*/  IMAD.HI.U32 R40, R3, R4, RZ ;  /* 0x0000000403287227 */ /* 0x000fe200078e00ff */
[----:B------:R-:W-:Y:S03]  /*4610*/  SHF.R.U32.HI R33, RZ, R18, R33 ;  /* 0x00000012ff217219 */ /* 0x000fe60000011621 */
[----:B------:R-:W-:Y:S01]  /*4620*/  IMAD.HI.U32 R34, R11, R4, RZ ;  /* 0x000000040b227227 */ /* 0x000fe200078e00ff */
[----:B------:R-:W-:Y:S02]  /*4630*/  @P2 SHF.R.U32.HI R3, RZ, R5, R40 ;  /* 0x00000005ff032219 */ /* 0x000fe40000011628 */
[----:B------:R-:W-:Y:S02]  /*4640*/  SEL R9, R8, R33, !P0 ;  /* 0x0000002108097207 */ /* 0x000fe40004000000 */
[----:B------:R-:W-:Y:S01]  /*4650*/  @P2 SHF.R.U32.HI R11, RZ, R5, R34 ;  /* 0x00000005ff0b2219 */ /* 0x000fe20000011622 */
[C---:B------:R-:W-:Y:S01]  /*4660*/  IMAD R10, R26.reuse, R3, RZ ;  /* 0x000000031a0a7224 */ /* 0x040fe200078e02ff */
[----:B------:R-:W-:Y:S01]  /*4670*/  SEL R3, R13, R38, !P4 ;  /* 0x000000260d037207 */ /* 0x000fe20006000000 */
[C---:B------:R-:W-:Y:S03]  /*4680*/  IMAD.HI.U32 R14, R9.reuse, R4, RZ ;  /* 0x00000004090e7227 */ /* 0x040fe600078e00ff */
[----:B------:R-:W-:Y:S01]  /*4690*/  ISETP.GE.AND P0, PT, R9, R10, PT ;  /* 0x0000000a0900720c */ /* 0x000fe20003f06270 */
[C---:B------:R-:W-:Y:S01]  /*46a0*/  IMAD R12, R26.reuse, R11, RZ ;  /* 0x0000000b1a0c7224 */ /* 0x040fe200078e02ff */
[-C--:B------:R-:W-:Y:S04]  /*46b0*/  SHF.R.U32.HI R14, RZ, R5.reuse, R14 ;  /* 0x00000005ff0e7219 */ /* 0x080fe8000001160e */
[----:B------:R-:W-:Y:S02]  /*46c0*/  ISETP.GE.OR P0, PT, R3, R12, P0 ;  /* 0x0000000c0300720c */ /* 0x000fe40000706670 */
[----:B------:R-:W-:Y:S05]  /*46d0*/  SEL R15, R9, R14, !P2 ;  /* 0x0000000e090f7207 */ /* 0x000fea0005000000 */
[----:B------:R-:W-:Y:S04]  /*46e0*/  IMAD.MOV R14, RZ, RZ, -R15 ;  /* 0x000000ffff0e7224 */ /* 0x000fe800078e0a0f */
[----:B------:R-:W-:Y:S02]  /*46f0*/  IMAD R14, R26, R14, R9 ;  /* 0x0000000e1a0e7224 */ /* 0x000fe400078e0209 */
[C---:B------:R-:W-:Y:S05]  /*4700*/  @!P0 IMAD.HI.U32 R10, R3.reuse, R4, RZ ;  /* 0x00000004030a8227 */ /* 0x040fea00078e00ff */
[----:B------:R-:W-:Y:S04]  /*4710*/  @!P0 SHF.R.U32.HI R10, RZ, R5, R10 ;  /* 0x00000005ff0a8219 */ /* 0x000fe8000001160a */
[----:B------:R-:W-:Y:S01]  /*4720*/  @!P0 SEL R0, R3, R10, !P2 ;  /* 0x0000000a03008207 */ /* 0x000fe20005000000 */
[----:B------:R-:W-:Y:S03]  /*4730*/  IMAD.MOV R10, RZ, RZ, -R3 ;  /* 0x000000ffff0a7224 */ /* 0x000fe600078e0a03 */
[----:B------:R-:W-:Y:S01]  /*4740*/  @!P0 IADD3 R15, PT, PT, R15, -R0, RZ ;  /* 0x800000000f0f8210 */ /* 0x000fe20007ffe0ff */
[----:B------:R-:W-:Y:S01]  /*4750*/  @!P0 IMAD R0, R11, R14, R0 ;  /* 0x0000000e0b008224 */ /* 0x000fe200078e0200 */
[----:B------:R-:W-:Y:S01]  /*4760*/  IADD3 R11, PT, PT, -R9, RZ, RZ ;  /* 0x000000ff090b7210 */ /* 0x000fe20007ffe1ff */
[----:B------:R-:W-:Y:S02]  /*4770*/  IMAD R13, R2, R10, R13 ;  /* 0x0000000a020d7224 */ /* 0x000fe400078e020d */
[----:B------:R-:W-:Y:S02]  /*4780*/  @!P0 IMAD R9, R15, R26, R3 ;  /* 0x0000001a0f098224 */ /* 0x000fe400078e0203 */
[----:B------:R-:W-:Y:S02]  /*4790*/  @!P0 IMAD.MOV.U32 R3, RZ, RZ, R0 ;  /* 0x000000ffff038224 */ /* 0x000fe400078e0000 */
[----:B------:R-:W-:Y:S02]  /*47a0*/  IMAD R8, R6, R11, R8 ;  /* 0x0000000b06087224 */ /* 0x000fe400078e0208 */
[----:B------:R-:W-:Y:S02]  /*47b0*/  IMAD R13, R3, R2, R13 ;  /* 0x00000002030d7224 */ /* 0x000fe400078e020d */
[----:B------:R-:W-:Y:S02]  /*47c0*/  IMAD R8, R9, R6, R8 ;  /* 0x0000000609087224 */ /* 0x000fe400078e0208 */
.L_x_83:
[----:B------:R-:W-:Y:S05]  /*47d0*/  BRA.U UP1, `(.L_x_84) ;  /* 0x0000000101107547 */ /* 0x000fea000b800000 */
[----:B------:R-:W-:Y:S04]  /*47e0*/  MOV R0, UR6 ;  /* 0x0000000600007c02 */ /* 0x000fe80008000f00 */
[----:B------:R-:W-:Y:S04]  /*47f0*/  SHF.L.U32 R3, R0, 0x1f, RZ ;  /* 0x0000001f00037819 */ /* 0x000fe800000006ff */
[----:B------:R-:W2:Y:S02]  /*4800*/  SYNCS.PHASECHK.TRANS64.TRYWAIT P0, [UR7+0x158], R3 ;  /* 0x00015803ff0075a7 */ /* 0x000ea40008001107 */
[----:B--2---:R-:W-:Y:S05]  /*4810*/  @!P0 BRA `(.L_x_85) ;  /* 0x0000004800888947 */ /* 0x004fea0003800000 */
.L_x_84:
[----:B------:R-:W-:Y:S02]  /*4820*/  R2UR UR35, R21 ;  /* 0x00000000152372ca */ /* 0x000fe400000e0000 */
[----:B------:R-:W-:Y:S02]  /*4830*/  R2UR UR34, R20 ;  /* 0x00000000142272ca */ /* 0x000fe400000e0000 */
[----:B------:R-:W-:Y:S02]  /*4840*/  ISETP.NE.U32.AND P2, PT, RZ, UR4, PT ;  /* 0x00000004ff007c0c */ /* 0x000fe4000bf45070 */
[----:B------:R-:W-:Y:S02]  /*4850*/  SHF.L.U32 R12, R32, 0x1f, RZ ;  /* 0x0000001f200c7819 */ /* 0x000fe400000006ff */
[----:B------:R-:W-:Y:S05]  /*4860*/  ISETP.NE.AND.EX P2, PT, RZ, UR5, PT, P2 ;  /* 0x00000005ff007c0c */ /* 0x000fea000bf45320 */
[----:B------:R-:W-:Y:S02]  /*4870*/  USHF.L.U32 UR35, UR35, 0x6, URZ ;  /* 0x0000000623237899 */ /* 0x000fe400080006ff */
[----:B------:R-:W-:Y:S01]  /*4880*/  USHF.L.U32 UR34, UR34, 0x7, URZ ;  /* 0x0000000722227899 */ /* 0x000fe200080006ff */
[----:B------:R-:W-:Y:S11]  /*4890*/  BRA.U !UP3, `(.L_x_86) ;  /* 0x000000010b347547 */ /* 0x000ff6000b800000 */
[----:B------:R-:W-:Y:S01]  /*48a0*/  UPLOP3.LUT UP0, UPT, UPT, UPT, UP2, 0x80, 0x8 ;  /* 0x000000000008789c */ /* 0x000fe20003f0f020 */
[----:B--2---:R-:W-:Y:S02]  /*48b0*/  HFMA2 R0, -RZ, RZ, 0, 5.9604644775390625e-08 ;  /* 0x00000001ff007431 */ /* 0x004fe400000001ff */
[----:B------:R-:W-:Y:S03]  /*48c0*/  IMAD.MOV.U32 R59, RZ, RZ, 0x1 ;  /* 0x00000001ff3b7424 */ /* 0x000fe600078e00ff */
[----:B------:R-:W-:Y:S05]  /*48d0*/  PLOP3.LUT P0, PT, PT, PT, UP0, 0x80, 0x8 ;  /* 0x000000000008781c */ /* 0x000fea0003f0f008 */
[----:B------:R-:W2:Y:S01]  /*48e0*/  @UP0 LDCU.64 UR10, c[0x0][0x888] ;  /* 0x00011100ff0a07ac */ /* 0x000ea20008000a00 */
[----:B------:R-:W-:Y:S07]  /*48f0*/  @UP0 UIMAD UR8, UR36, UR4, URZ ;  /* 0x00000004240802a4 */ /* 0x000fee000f8e02ff */
[----:B------:R-:W-:Y:S01]  /*4900*/  @!P0 PRMT R59, R0, 0x7610, R59 ;  /* 0x00007610003b8816 */ /* 0x000fe2000000003b */
[----:B--2---:R-:W-:Y:S03]  /*4910*/  @UP0 UIMAD.WIDE UR10, UR8, 0x4, UR10 ;  /* 0x00000004080a08a5 */ /* 0x004fe6000f8e020a */
[----:B------:R-:W2:Y:S03]  /*4920*/  @!UP0 LDCU UR8, c[0x0][0x880] ;  /* 0x00011000ff0887ac */ /* 0x000ea60008000800 */
[----:B------:R-:W-:Y:S01]  /*4930*/  IMAD.U32 R10, RZ, RZ, UR10 ;  /* 0x0000000aff0a7e24 */ /* 0x000fe2000f8e00ff */
[----:B------:R-:W-:Y:S05]  /*4940*/  MOV R11, UR11 ;  /* 0x0000000b000b7c02 */ /* 0x000fea0008000f00 */
[----:B-----5:R3:W5:Y:S02]  /*4950*/  @P0 LDG.E R35, desc[UR46][R10.64] ;  /* 0x0000002e0a230981 */ /* 0x020764000c1e1900 */
[----:B--23--:R-:W-:Y:S07]  /*4960*/  @!P0 IMAD.U32 R35, RZ, RZ, UR8 ;  /* 0x00000008ff238e24 */ /* 0x00cfee000f8e00ff */
.L_x_86:
[----:B-----5:R-:W-:Y:S01]  /*4970*/  @!P2 FSETP.EQ.AND P0, PT, R35, RZ, PT ;  /* 0x000000ff2300a20b */ /* 0x020fe20003f02000 */
[----:B------:R-:W-:Y:S01]  /*4980*/  @!UPT UIADD3 URZ, UPT, UPT, URZ, URZ, URZ ;  /* 0x000000fffffff290 */ /* 0x000fe2000fffe0ff */
[----:B------:R-:W-:Y:S11]  /*4990*/  @!P2 BRA `(.L_x_87) ;  /* 0x000000000014a947 */ /* 0x000ff60003800000 */
[----:B------:R-:W-:Y:S02]  /*49a0*/  LOP3.LUT P2, RZ, R59, 0xff, RZ, 0xc0, !PT ;  /* 0x000000ff3bff7812 */ /* 0x000fe4000784c0ff */
[----:B------:R-:W-:Y:S04]  /*49b0*/  PLOP3.LUT P0, PT, PT, PT, UP0, 0x80, 0x8 ;  /* 0x000000000008781c */ /* 0x000fe80003f0f008 */
[----:B------:R-:W-:Y:S07]  /*49c0*/  PLOP3.LUT P0, PT, P0, PT, PT, 0x8, 0x80 ;  /* 0x000000000080781c */ /* 0x000fee000070e170 */
[----:B------:R-:W-:Y:S11]  /*49d0*/  @P2 FSETP.EQ.AND P0, PT, R35, RZ, PT ;  /* 0x000000ff2300220b */ /* 0x000ff60003f02000 */
[----:B------:R-:W-:Y:S02]  /*49e0*/  @!UPT UIADD3 URZ, UPT, UPT, URZ, URZ, URZ ;  /* 0x000000fffffff290 */ /* 0x000fe4000fffe0ff */
.L_x_87:
[----:B------:R-:W3:Y:S01]  /*49f0*/  SYNCS.PHASECHK.TRANS64.TRYWAIT P2, [UR7+0x130], R12 ;  /* 0x0001300cff0075a7 */ /* 0x000ee20008041107 */
[----:B------:R-:W-:Y:S04]  /*4a00*/  ELECT P4, URZ, PT ;  /* 0x0000000000ff782f */ /* 0x000fe80003880000 */
[----:B------:R-:W-:Y:S11]  /*4a10*/  PLOP3.LUT P4, PT, P0, P4, PT, 0xf2, 0x2f ;  /* 0x00000000002f781c */ /* 0x000ff60000789e72 */
[----:B------:R-:W-:Y:S02]  /*4a20*/  @!UPT UIADD3 URZ, UPT, UPT, URZ, URZ, URZ ;  /* 0x000000fffffff290 */ /* 0x000fe4000fffe0ff */
[----:B-1----:R-:W-:Y:S05]  /*4a30*/  @!P4 IADD3 R9, P0, PT, R36, 0x580, RZ ;  /* 0x000005802409c810 */ /* 0x002fea0007f1e0ff */
[----:B--2---:R-:W-:Y:S01]  /*4a40*/  @!P4 IMAD.X R0, RZ, RZ, R37, P0 ;  /* 0x000000ffff00c224 */ /* 0x004fe200000e0625 */
[----:B---3--:R-:W-:Y:S07]  /*4a50*/  @!P2 BRA `(.L_x_88) ;  /* 0x000000480010a947 */ /* 0x008fee0003800000 */
.L_x_201:
[----:B------:R-:W-:Y:S01]  /*4a60*/  @!P4 R2UR UR8, R0 ;  /* 0x000000000008c2ca */ /* 0x000fe200000e0000 */
[----:B------:R-:W-:Y:S01]  /*4a70*/  VOTEU.ALL UP1, P4 ;  /* 0x0000000000ff7886 */ /* 0x000fe20002020000 */
[----:B------:R-:W-:Y:S01]  /*4a80*/  @!P4 R2UR UR9, R9 ;  /* 0x000000000909c2ca */ /* 0x000fe200000e0000 */
[----:B------:R-:W-:Y:S01]  /*4a90*/  @!P4 IMAD.MOV.U32 R0, RZ, RZ, 0x1000 ;  /* 0x00001000ff00c424 */ /* 0x000fe200078e00ff */
[----:B------:R-:W-:Y:S01]  /*4aa0*/  UMOV UR10, 0x0 ;  /* 0x00000000000a7882 */ /* 0x000fe20000000000 */
[----:B------:R-:W-:Y:S01]  /*4ab0*/  UMOV UR11, 0x10000000 ;  /* 0x10000000000b7882 */ /* 0x000fe20000000000 */
[----:B------:R-:W-:Y:S01]  /*4ac0*/  @!UP1 UIADD3 UR32, UPT, UPT, UR7, 0x400, URZ ;  /* 0x0000040007209890 */ /* 0x000fe2000fffe0ff */
[----:B------:R-:W-:Y:S01]  /*4ad0*/  @!P4 IADD3 R9, P0, PT, R36, 0x580, RZ ;  /* 0x000005802409c810 */ /* 0x000fe20007f1e0ff */
[----:B------:R-:W-:Y:S05]  /*4ae0*/  VOTEU.ALL UP1, P4 ;  /* 0x0000000000ff7886 */ /* 0x000fea0002020000 */
[----:B------:R-:W-:Y:S01]  /*4af0*/  IMAD.U32 R11, RZ, RZ, UR8 ;  /* 0x00000008ff0b7e24 */ /* 0x000fe2000f8e00ff */
[----:B------:R-:W-:Y:S01]  /*4b00*/  UPRMT UR8, UR37, 0x654, UR33 ;  /* 0x0000065425087896 */ /* 0x000fe20008000021 */
[----:B------:R-:W-:Y:S03]  /*4b10*/  IMAD.U32 R10, RZ, RZ, UR9 ;  /* 0x00000009ff0a7e24 */ /* 0x000fe6000f8e00ff */
[----:B------:R-:W-:Y:S02]  /*4b20*/  @!P4 R2UR UR15, R11 ;  /* 0x000000000b0fc2ca */ /* 0x000fe400000e0000 */
[----:B------:R-:W-:Y:S11]  /*4b30*/  @!P4 R2UR UR14, R10 ;  /* 0x000000000a0ec2ca */ /* 0x000ff600000e0000 */
[----:B------:R-:W-:Y:S02]  /*4b40*/  @!UPT UIADD3 URZ, UPT, UPT, URZ, URZ, URZ ;  /* 0x000000fffffff290 */ /* 0x000fe4000fffe0ff */
[----:B------:R2:W-:Y:S01]  /*4b50*/  @!UP1 UTMALDG.3D [UR32], [UR14], desc[UR10] ;  /* 0x00000a200e0095b4 */ /* 0x0005e20008011000 */
[----:B------:R3:W-:Y:S01]  /*4b60*/  @!P4 SYNCS.ARRIVE.TRANS64.RED.A0TR RZ, [UR7+0x110], R0 ;  /* 0x00011000ffffc9a7 */ /* 0x0007e20008300407 */
[----:B------:R-:W-:Y:S01]  /*4b70*/  SYNCS.ARRIVE.TRANS64.RED.A1T0 RZ, [UR8], RZ ;  /* 0x000000ffffff79a7 */ /* 0x000fe20008100408 */
[----:B---3--:R-:W-:Y:S01]  /*4b80*/  @!P4 IMAD.X R0, RZ, RZ, R37, P0 ;  /* 0x000000ffff00c224 */ /* 0x008fe200000e0625 */
[----:B------:R-:W3:Y:S02]  /*4b90*/  SYNCS.PHASECHK.TRANS64.TRYWAIT P2, [UR7+0x138], R12 ;  /* 0x0001380cff0075a7 */ /* 0x000ee40008041107 */
[----:B--23--:R-:W-:Y:S05]  /*4ba0*/  @!P2 BRA `(.L_x_89) ;  /* 0x0000004400d4a947 */ /* 0x00cfea0003800000 */
.L_x_203:
        /* <DEDUP_REMOVED lines=8> */
[----:B------:R-:W-:Y:S01]  /*4c30*/  @!UP1 UIADD3 UR24, UPT, UPT, UR7, 0x1400, URZ ;  /* 0x0000140007189890 */ /* 0x000fe2000fffe0ff */
[----:B------:R-:W-:Y:S01]  /*4c40*/  VOTEU.ALL UP1, P4 ;  /* 0x0000000000ff7886 */ /* 0x000fe20002020000 */
[----:B------:R-:W-:Y:S01]  /*4c50*/  UMOV UR27, UR35 ;  /* 0x00000023001b7c82 */ /* 0x000fe20008000000 */
[----:B------:R-:W-:Y:S02]  /*4c60*/  UMOV UR28, UR36 ;  /* 0x00000024001c7c82 */ /* 0x000fe40008000000 */
[----:B------:R-:W-:Y:S01]  /*4c70*/  IMAD.U32 R11, RZ, RZ, UR8 ;  /* 0x00000008ff0b7e24 */ /* 0x000fe2000f8e00ff */
[----:B------:R-:W-:Y:S01]  /*4c80*/  UPRMT UR8, UR37, 0x654, UR25 ;  /* 0x0000065425087896 */ /* 0x000fe20008000019 */
[----:B------:R-:W-:Y:S02]  /*4c90*/  IMAD.U32 R10, RZ, RZ, UR9 ;  /* 0x00000009ff0a7e24 */ /* 0x000fe4000f8e00ff */
[----:B------:R-:W-:Y:S01]  /*4ca0*/  @!P4 IMAD.X R20, RZ, RZ, R37, P0 ;  /* 0x000000ffff14c224 */ /* 0x000fe200000e0625 */
[----:B------:R-:W-:Y:S02]  /*4cb0*/  @!P4 R2UR UR15, R11 ;  /* 0x000000000b0fc2ca */ /* 0x000fe400000e0000 */
[----:B------:R-:W-:Y:S11]  /*4cc0*/  @!P4 R2UR UR14, R10 ;  /* 0x000000000a0ec2ca */ /* 0x000ff600000e0000 */
[----:B------:R-:W-:Y:S02]  /*4cd0*/  @!UPT UIADD3 URZ, UPT, UPT, URZ, URZ, URZ ;  /* 0x000000fffffff290 */ /* 0x000fe4000fffe0ff */
[----:B------:R2:W-:Y:S01]  /*4ce0*/  @!UP1 UTMALDG.3D [UR24], [UR14], desc[UR10] ;  /* 0x00000a180e0095b4 */ /* 0x0005e20008011000 */
[----:B------:R2:W-:Y:S01]  /*4cf0*/  @!P4 SYNCS.ARRIVE.TRANS64.RED.A0TR RZ, [UR7+0x118], R0 ;  /* 0x00011800ffffc9a7 */ /* 0x0005e20008300407 */
[----:B------:R-:W-:Y:S01]  /*4d00*/  SYNCS.ARRIVE.TRANS64.RED.A1T0 RZ, [UR8], RZ ;  /* 0x000000ffffff79a7 */ /* 0x000fe20008100408 */
[----:B------:R-:W3:Y:S02]  /*4d10*/  SYNCS.PHASECHK.TRANS64.TRYWAIT P2, [UR7+0x140], R12 ;  /* 0x0001400cff0075a7 */ /* 0x000ee40008041107 */
[----:B--23--:R-:W-:Y:S05]  /*4d20*/  @!P2 BRA `(.L_x_90) ;  /* 0x00000044008ca947 */ /* 0x00cfea0003800000 */
.L_x_205:
[----:B------:R-:W2:Y:S01]  /*4d30*/  LDC.64 R14, c[0x0][0xb10] ;  /* 0x0002c400ff0e7b82 */ /* 0x000ea20000000a00 */
[----:B------:R-:W-:Y:S01]  /*4d40*/  @!P4 R2UR UR8, R20 ;  /* 0x000000001408c2ca */ /* 0x000fe200000e0000 */
[----:B------:R-:W-:Y:S01]  /*4d50*/  VOTEU.ALL UP1, P4 ;  /* 0x0000000000ff7886 */ /* 0x000fe20002020000 */
[----:B------:R-:W-:Y:S01]  /*4d60*/  @!P4 R2UR UR9, R21 ;  /* 0x000000001509c2ca */ /* 0x000fe200000e0000 */
[----:B------:R-:W-:Y:S01]  /*4d70*/  UMOV UR10, 0x0 ;  /* 0x00000000000a7882 */ /* 0x000fe20000000000 */
[----:B------:R-:W-:Y:S03]  /*4d80*/  UMOV UR11, 0x10000000 ;  /* 0x10000000000b7882 */ /* 0x000fe60000000000 */
[----:B------:R-:W3:Y:S01]  /*4d90*/  LDC.64 R10, c[0x0][0xb18] ;  /* 0x0002c600ff0a7b82 */ /* 0x000ee20000000a00 */
[----:B------:R-:W-:Y:S01]  /*4da0*/  @!UP1 UIADD3 UR18, UPT, UPT, UR34, 0x40, URZ ;  /* 0x0000004022129890 */ /* 0x000fe2000fffe0ff */
[----:B------:R-:W-:Y:S01]  /*4db0*/  @P3 SHF.R.U32.HI R24, RZ, 0x10, R29 ;  /* 0x00000010ff183819 */ /* 0x000fe2000001161d */
[----:B------:R-:W-:Y:S01]  /*4dc0*/  @!UP1 UIADD3 UR16, UPT, UPT, UR7, 0x2400, URZ ;  /* 0x0000240007109890 */ /* 0x000fe2000fffe0ff */
[----:B------:R-:W-:Y:S01]  /*4dd0*/  VIADD R27, R27, 0x1 ;  /* 0x000000011b1b7836 */ /* 0x000fe20000000000 */
[----:B------:R-:W-:Y:S03]  /*4de0*/  VOTEU.ALL UP1, P4 ;  /* 0x0000000000ff7886 */ /* 0x000fe60002020000 */
[----:B------:R-:W5:Y:S01]  /*4df0*/  @!P1 LDC R0, c[0x0][0xb20] ;  /* 0x0002c800ff009b82 */ /* 0x000f620000000800 */
[----:B------:R-:W-:Y:S01]  /*4e00*/  UMOV UR19, UR35 ;  /* 0x0000002300137c82 */ /* 0x000fe20008000000 */
[----:B------:R-:W-:Y:S01]  /*4e10*/  IMAD.U32 R21, RZ, RZ, UR8 ;  /* 0x00000008ff157e24 */ /* 0x000fe2000f8e00ff */
[----:B------:R-:W-:Y:S05]  /*4e20*/  UMOV UR20, UR36 ;  /* 0x0000002400147c82 */ /* 0x000fea0008000000 */
[----:B-1----:R-:W1:Y:S01]  /*4e30*/  @!P1 LDC R3, c[0x0][0xb0c] ;  /* 0x0002c300ff039b82 */ /* 0x002e620000000800 */
[----:B------:R-:W-:Y:S01]  /*4e40*/  IMAD.U32 R20, RZ, RZ, UR9 ;  /* 0x00000009ff147e24 */ /* 0x000fe2000f8e00ff */
[----:B------:R-:W-:Y:S01]  /*4e50*/  UPRMT UR8, UR37, 0x654, UR17 ;  /* 0x0000065425087896 */ /* 0x000fe20008000011 */
[----:B------:R-:W-:Y:S03]  /*4e60*/  @!P4 R2UR UR15, R21 ;  /* 0x00000000150fc2ca */ /* 0x000fe600000e0000 */
[----:B------:R-:W-:Y:S01]  /*4e70*/  @!P4 R2UR UR14, R20 ;  /* 0x00000000140ec2ca */ /* 0x000fe200000e0000 */
[----:B------:R-:W-:Y:S11]  /*4e80*/  @!P4 IMAD.MOV.U32 R20, RZ, RZ, 0x1000 ;  /* 0x00001000ff14c424 */ /* 0x000ff600078e00ff */
[----:B------:R-:W-:Y:S01]  /*4e90*/  @!UPT UIADD3 URZ, UPT, UPT, URZ, URZ, URZ ;  /* 0x000000fffffff290 */ /* 0x000fe2000fffe0ff */
[----:B------:R1:W-:Y:S01]  /*4ea0*/  @!UP1 UTMALDG.3D [UR16], [UR14], desc[UR10] ;  /* 0x00000a100e0095b4 */ /* 0x0003e20008011000 */
[----:B------:R1:W-:Y:S02]  /*4eb0*/  @!P4 SYNCS.ARRIVE.TRANS64.RED.A0TR RZ, [UR7+0x120], R20 ;  /* 0x00012014ffffc9a7 */ /* 0x0003e40008300407 */
[----:B-1----:R-:W-:Y:S01]  /*4ec0*/  @!P1 ISETP.NE.AND P2, PT, R3, 0x1, PT ;  /* 0x000000010300980c */ /* 0x002fe20003f45270 */
[C---:B--2---:R-:W-:Y:S01]  /*4ed0*/  @!P1 IMAD.HI.U32 R14, R13.reuse, R14, RZ ;  /* 0x0000000e0d0e9227 */ /* 0x044fe200078e00ff */
[----:B---3--:R-:W-:Y:S03]  /*4ee0*/  @!P1 ISETP.NE.AND P0, PT, R10, 0x1, PT ;  /* 0x000000010a00980c */ /* 0x008fe60003f05270 */
[C---:B------:R-:W-:Y:S01]  /*4ef0*/  @!P1 IMAD.HI.U32 R11, R8.reuse, R11, RZ ;  /* 0x0000000b080b9227 */ /* 0x040fe200078e00ff */
[----:B------:R-:W-:Y:S04]  /*4f00*/  @!P1 SHF.R.U32.HI R14, RZ, R15, R14 ;  /* 0x0000000fff0e9219 */ /* 0x000fe8000001160e */
[----:B-----5:R-:W-:Y:S01]  /*4f10*/  @!P1 SHF.R.U32.HI R9, RZ, R0, R11 ;  /* 0x00000000ff099219 */ /* 0x020fe2000001160b */
[----:B------:R-:W-:Y:S01]  /*4f20*/  SYNCS.ARRIVE.TRANS64.RED.A1T0 RZ, [UR8], RZ ;  /* 0x000000ffffff79a7 */ /* 0x000fe20008100408 */
[----:B------:R-:W-:Y:S02]  /*4f30*/  @!P1 SEL R14, R13, R14, !P2 ;  /* 0x0000000e0d0e9207 */ /* 0x000fe40005000000 */
[----:B------:R-:W-:Y:S01]  /*4f40*/  @!P1 SEL R9, R8, R9, !P0 ;  /* 0x0000000908099207 */ /* 0x000fe20004000000 */
[----:B------:R-:W1:Y:S04]  /*4f50*/  SYNCS.PHASECHK.TRANS64.TRYWAIT P5, [UR7+0x148], R12 ;  /* 0x0001480cff0075a7 */ /* 0x000e6800080a1107 */
[----:B------:R-:W-:Y:S02]  /*4f60*/  @!P1 IMAD.IADD R0, R9, 0x1, -R14 ;  /* 0x0000000109009824 */ /* 0x000fe400078e0a0e */
[----:B------:R-:W-:Y:S02]  /*4f70*/  @!P1 IMAD.IADD R9, R14, 0x1, -R9 ;  /* 0x000000010e099824 */ /* 0x000fe400078e0a09 */
[----:B------:R-:W-:Y:S02]  /*4f80*/  @!P1 IMAD R13, R0, R3, R13 ;  /* 0x00000003000d9224 */ /* 0x000fe400078e020d */
[----:B------:R-:W-:Y:S01]  /*4f90*/  @!P1 IMAD R8, R9, R10, R8 ;  /* 0x0000000a09089224 */ /* 0x000fe200078e0208 */
[----:B-1----:R-:W-:Y:S06]  /*4fa0*/  @!P5 BRA `(.L_x_91) ;  /* 0x000000440004d947 */ /* 0x002fec0003800000 */
.L_x_207:
[----:B-1----:R-:W-:Y:S01]  /*4fb0*/  @!P4 IADD3 R3, P0, PT, R36, 0x580, RZ ;  /* 0x000005802403c810 */ /* 0x002fe20007f1e0ff */
[----:B------:R-:W-:Y:S01]  /*4fc0*/  VOTEU.ALL UP1, P4 ;  /* 0x0000000000ff7886 */ /* 0x000fe20002020000 */
[----:B------:R-:W-:Y:S01]  /*4fd0*/  UMOV UR18, 0x0 ;  /* 0x0000000000127882 */ /* 0x000fe20000000000 */
[----:B------:R-:W-:Y:S01]  /*4fe0*/  UMOV UR19, 0x10000000 ;  /* 0x1000000000137882 */ /* 0x000fe20000000000 */
[----:B------:R-:W-:Y:S01]  /*4ff0*/  @!P4 R2UR UR9, R3 ;  /* 0x000000000309c2ca */ /* 0x000fe200000e0000 */
[----:B------:R-:W-:Y:S01]  /*5000*/  @!P4 IMAD.X R0, RZ, RZ, R37, P0 ;  /* 0x000000ffff00c224 */ /* 0x000fe200000e0625 */
[----:B------:R-:W-:Y:S01]  /*5010*/  @!UP1 UIADD3 UR10, UPT, UPT, UR34, 0x60, URZ ;  /* 0x00000060220a9890 */ /* 0x000fe2000fffe0ff */
[----:B------:R-:W-:Y:S01]  /*5020*/  ISETP.NE.AND P0, PT, R27, 0x2, PT ;  /* 0x000000021b00780c */ /* 0x000fe20003f05270 */
[----:B------:R-:W-:Y:S01]  /*5030*/  UMOV UR11, UR35 ;  /* 0x00000023000b7c82 */ /* 0x000fe20008000000 */
[----:B------:R-:W-:Y:S01]  /*5040*/  UMOV UR12, UR36 ;  /* 0x00000024000c7c82 */ /* 0x000fe20008000000 */
[----:B------:R-:W-:Y:S01]  /*5050*/  @!P4 R2UR UR8, R0 ;  /* 0x000000000008c2ca */ /* 0x000fe200000e0000 */
[----:B------:R-:W-:Y:S01]  /*5060*/  IMAD.IADD R20, R8, 0x1, R58 ;  /* 0x0000000108147824 */ /* 0x000fe200078e023a */
[----:B------:R-:W-:Y:S01]  /*5070*/  @P3 R2UR UR36, R24 ;  /* 0x00000000182432ca */ /* 0x000fe200000e0000 */
[----:B------:R-:W-:Y:S01]  /*5080*/  IMAD.IADD R21, R13, 0x1, R60 ;  /* 0x000000010d157824 */ /* 0x000fe200078e023c */
[----:B------:R-:W-:Y:S02]  /*5090*/  SEL R0, RZ, 0x1, P0 ;  /* 0x00000001ff007807 */ /* 0x000fe40000000000 */
[----:B------:R-:W-:Y:S01]  /*50a0*/  LOP3.LUT R32, R32, 0x1, RZ, 0x3c, !PT ;  /* 0x0000000120207812 */ /* 0x000fe200078e3cff */
[----:B------:R-:W-:Y:S01]  /*50b0*/  IMAD.U32 R10, RZ, RZ, UR9 ;  /* 0x00000009ff0a7e24 */ /* 0x000fe2000f8e00ff */
[----:B------:R-:W-:Y:S01]  /*50c0*/  @!UP1 UIADD3 UR9, UPT, UPT, UR7, 0x128, URZ ;  /* 0x0000012807099890 */ /* 0x000fe2000fffe0ff */
[----:B------:R-:W-:Y:S02]  /*50d0*/  LOP3.LUT R25, R25, R0, RZ, 0x3c, !PT ;  /* 0x0000000019197212 */ /* 0x000fe400078e3cff */
[----:B------:R-:W-:Y:S02]  /*50e0*/  SEL R27, R27, RZ, P0 ;  /* 0x000000ff1b1b7207 */ /* 0x000fe40000000000 */
[----:B------:R-:W-:Y:S01]  /*50f0*/  IMAD.U32 R11, RZ, RZ, UR8 ;  /* 0x00000008ff0b7e24 */ /* 0x000fe2000f8e00ff */
[----:B------:R-:W-:Y:S01]  /*5100*/  @!P4 R2UR UR14, R10 ;  /* 0x000000000a0ec2ca */ /* 0x000fe200000e0000 */
[----:B------:R-:W-:Y:S01]  /*5110*/  @!UP1 UIADD3 UR8, UPT, UPT, UR7, 0x3400, URZ ;  /* 0x0000340007089890 */ /* 0x000fe2000fffe0ff */
[----:B------:R-:W-:Y:S02]  /*5120*/  VOTEU.ALL UP1, P4 ;  /* 0x0000000000ff7886 */ /* 0x000fe40002020000 */
[----:B------:R-:W-:Y:S11]  /*5130*/  @!P4 R2UR UR15, R11 ;  /* 0x000000000b0fc2ca */ /* 0x000ff600000e0000 */
[----:B------:R-:W-:Y:S02]  /*5140*/  @!UPT UIADD3 URZ, UPT, UPT, URZ, URZ, URZ ;  /* 0x000000fffffff290 */ /* 0x000fe4000fffe0ff */
[----:B------:R2:W-:Y:S01]  /*5150*/  @!UP1 UTMALDG.3D [UR8], [UR14], desc[UR18] ;  /* 0x000012080e0095b4 */ /* 0x0005e20008011000 */
[----:B------:R2:W-:Y:S01]  /*5160*/  @!P4 SYNCS.ARRIVE.TRANS64.RED.A0TR RZ, [UR7+0x128], R23 ;  /* 0x00012817ffffc9a7 */ /* 0x0005e20008300407 */
[----:B------:R-:W-:Y:S01]  /*5170*/  UPLOP3.LUT UP1, UPT, UPT, UPT, UPT, 0x80, 0x8 ;  /* 0x000000000008789c */ /* 0x000fe20003f2f070 */
[----:B------:R-:W-:Y:S01]  /*5180*/  SYNCS.ARRIVE.TRANS64.RED.A1T0 RZ, [UR13], RZ ;  /* 0x000000ffffff79a7 */ /* 0x000fe2000810040d */
[----:B------:R-:W-:Y:S09]  /*5190*/  @P3 BRA `(.L_x_92) ;  /* 0xfffffff000943947 */ /* 0x000ff2000383ffff */
[----:B------:R-:W-:-:S04]  /*51a0*/  SHF.L.U32 R3, R32, 0x1f, RZ ;  /* 0x0000001f20037819 */ /* 0x000fc800000006ff */
[----:B------:R-:W1:Y:S02]  /*51b0*/  SYNCS.PHASECHK.TRANS64.TRYWAIT P0, [UR7+0x130], R3 ;  /* 0x00013003ff0075a7 */ /* 0x000e640008001107 */
[----:B-1----:R-:W-:Y:S05]  /*51c0*/  @!P0 BRA `(.L_x_93) ;  /* 0x0000004000948947 */ /* 0x002fea0003800000 */
.L_x_209:
[----:B------:R-:W3:Y:S02]  /*51d0*/  SYNCS.PHASECHK.TRANS64.TRYWAIT P0, [UR7+0x138], R3 ;  /* 0x00013803ff0075a7 */ /* 0x000ee40008001107 */
[----:B---3--:R-:W-:Y:S05]  /*51e0*/  @!P0 BRA `(.L_x_94) ;  /* 0x0000004000a48947 */ /* 0x008fea0003800000 */
.L_x_211:
[----:B------:R-:W3:Y:S02]  /*51f0*/  SYNCS.PHASECHK.TRANS64.TRYWAIT P0, [UR7+0x140], R3 ;  /* 0x00014003ff0075a7 */ /* 0x000ee40008001107 */
[----:B---3--:R-:W-:Y:S05]  /*5200*/  @!P0 BRA `(.L_x_95) ;  /* 0x0000004000b48947 */ /* 0x008fea0003800000 */
.L_x_213:
[----:B-1----:R-:W-:-:S07]  /*5210*/  MOV R0, UR7 ;  /* 0x0000000700007c02 */ /* 0x002fce0008000f00 */
.L_x_96:
[----:B-1----:R-:W-:-:S04]  /*5220*/  SHF.L.U32 R3, R32, 0x1f, RZ ;  /* 0x0000001f20037819 */ /* 0x002fc800000006ff */
[----:B------:R1:W3:Y:S03]  /*5230*/  SYNCS.PHASECHK.TRANS64.TRYWAIT P0, [R0+URZ+0x148], R3 ;  /* 0x00014803000075a7 */ /* 0x0002e600080011ff */
[----:B---3--:R-:W-:Y:S05]  /*5240*/  @!P0 NANOSLEEP.SYNCS 0x989680 ;  /* 0x009896800000895d */ /* 0x008fea0003900000 */
[----:B------:R-:W3:Y:S02]  /*5250*/  @!P0 SYNCS.PHASECHK.TRANS64 P0, [R0+URZ+0x148], R3 ;  /* 0x00014803000085a7 */ /* 0x000ee400080010ff */
[----:B--23--:R-:W-:Y:S05]  /*5260*/  @P0 EXIT ;  /* 0x000000000000094d */ /* 0x00cfea0003800000 */
[----:B------:R-:W-:Y:S05]  /*5270*/  BRA `(.L_x_96) ;  /* 0xfffffffc00e87947 */ /* 0x000fea000383ffff */
.L_x_81:
[----:B------:R-:W-:-:S06]  /*5280*/  UISETP.GE.AND UP1, UPT, UR8, 0x4, UPT ;  /* 0x000000040800788c */ /* 0x000fcc000bf26270 */
[----:B------:R-:W-:-:S13]  /*5290*/  PLOP3.LUT P0, PT, PT, PT, UP1, 0x80, 0x8 ;  /* 0x000000000008781c */ /* 0x000fda0003f0f018 */
[----:B------:R-:W-:Y:S05]  /*52a0*/  @!P0 EXIT ;  /* 0x000000000000894d */ /* 0x000fea0003800000 */
[----:B------:R-:W-:Y:S01]  /*52b0*/  BAR.SYNC.DEFER_BLOCKING 0x6, 0xa0 ;  /* 0x0182800000007b1d */ /* 0x000fe20000010000 */
[C---:B------:R-:W-:Y:S01]  /*52c0*/  IMAD.SHL.U32 R7, R72.reuse, 0x20, RZ ;  /* 0x0000002048077824 */ /* 0x040fe200078e00ff */
[----:B------:R-:W-:Y:S01]  /*52d0*/  SHF.R.U32.HI R0, RZ, 0x1, R72 ;  /* 0x00000001ff007819 */ /* 0x000fe20000011648 */
[C---:B------:R-:W-:Y:S01]  /*52e0*/  IMAD.SHL.U32 R64, R72.reuse, 0x10, RZ ;  /* 0x0000001048407824 */ /* 0x040fe200078e00ff */
[C---:B------:R-:W-:Y:S01]  /*52f0*/  LOP3.LUT P0, RZ, R72.reuse, 0x4, RZ, 0xc0, !PT ;  /* 0x0000000448ff7812 */ /* 0x040fe2000780c0ff */
[----:B------:R-:W-:Y:S01]  /*5300*/  IMAD.U32 R32, R72, 0x10000, RZ ;  /* 0x0001000048207824 */ /* 0x000fe200078e00ff */
[----:B------:R-:W-:Y:S02]  /*5310*/  UMOV UR48, 0x400 ;  /* 0x0000040000307882 */ /* 0x000fe40000000000 */
[----:B------:R-:W1:Y:S01]  /*5320*/  LDC R63, c[0x0][0x370] ;  /* 0x0000dc00ff3f7b82 */ /* 0x000e620000000800 */
[----:B------:R-:W-:Y:S01]  /*5330*/  ULEA UR48, UR37, UR48, 0x18 ;  /* 0x0000003025307291 */ /* 0x000fe2000f8ec0ff */
[----:B------:R-:W-:Y:S01]  /*5340*/  LOP3.LUT R5, R7, 0xc0, RZ, 0xc0, !PT ;  /* 0x000000c007057812 */ /* 0x000fe200078ec0ff */
[----:B------:R-:W-:Y:S01]  /*5350*/  IMAD.MOV.U32 R71, RZ, RZ, 0x20 ;  /* 0x00000020ff477424 */ /* 0x000fe200078e00ff */
[----:B------:R-:W-:Y:S01]  /*5360*/  LOP3.LUT R64, R64, 0x600, RZ, 0xc0, !PT ;  /* 0x0000060040407812 */ /* 0x000fe200078ec0ff */
[----:B------:R-:W-:Y:S01]  /*5370*/  UIADD3 UR4, UPT, UPT, UR48, 0x400, URZ ;  /* 0x0000040030047890 */ /* 0x000fe2000fffe0ff */
[----:B------:R-:W-:Y:S01]  /*5380*/  LOP3.LUT R0, R5, 0x8, R0, 0xf8, !PT ;  /* 0x0000000805007812 */ /* 0x000fe200078ef800 */
[----:B------:R-:W-:Y:S01]  /*5390*/  IMAD.SHL.U32 R5, R72, 0x4, RZ ;  /* 0x0000000448057824 */ /* 0x000fe200078e00ff */
[----:B------:R-:W2:Y:S01]  /*53a0*/  LDC R28, c[0x0][0xb0c] ;  /* 0x0002c300ff1c7b82 */ /* 0x000ea20000000800 */
[----:B------:R-:W-:Y:S01]  /*53b0*/  LOP3.LUT R64, R64, 0x20, R7, 0xf8, !PT ;  /* 0x0000002040407812 */ /* 0x000fe200078ef807 */
[----:B------:R-:W-:Y:S01]  /*53c0*/  IMAD.MOV.U32 R70, RZ, RZ, 0x1 ;  /* 0x00000001ff467424 */ /* 0x000fe200078e00ff */
[----:B------:R-:W-:Y:S01]  /*53d0*/  LOP3.LUT R32, R32, 0x600000, RZ, 0xc0, !PT ;  /* 0x0060000020207812 */ /* 0x000fe200078ec0ff */
[----:B------:R-:W-:Y:S01]  /*53e0*/  IMAD.MOV.U32 R30, RZ, RZ, RZ ;  /* 0x000000ffff1e7224 */ /* 0x000fe200078e00ff */
[----:B------:R-:W-:-:S02]  /*53f0*/  LOP3.LUT R5, R0, 0x18, R5, 0x78, !PT ;  /* 0x0000001800057812 */ /* 0x000fc400078e7805 */
[----:B------:R-:W-:Y:S02]  /*5400*/  CS2R R68, SRZ ;  /* 0x0000000000447805 */ /* 0x000fe4000001ff00 */
[----:B------:R-:W-:Y:S01]  /*5410*/  LOP3.LUT R64, R64, 0x100, R7, 0xf8, !PT ;  /* 0x0000010040407812 */ /* 0x000fe200078ef807 */
[----:B------:R-:W4:Y:S01]  /*5420*/  LDC R61, c[0x0][0xb20] ;  /* 0x0002c800ff3d7b82 */ /* 0x000f220000000800 */
[----:B------:R-:W3:Y:S01]  /*5430*/  LDS R3, [UR48+0x210] ;  /* 0x00021030ff037984 */ /* 0x000ee20008000800 */
[----:B------:R-:W-:Y:S01]  /*5440*/  LOP3.LUT R72, R72, 0x60, RZ, 0xc0, !PT ;  /* 0x0000006048487812 */ /* 0x000fe200078ec0ff */
[----:B------:R-:W-:Y:S01]  /*5450*/  IMAD.MOV.U32 R75, RZ, RZ, RZ ;  /* 0x000000ffff4b7224 */ /* 0x000fe200078e00ff */
[----:B------:R-:W-:Y:S01]  /*5460*/  LOP3.LUT R64, R64, R5, RZ, 0xfc, !PT ;  /* 0x0000000540407212 */ /* 0x000fe200078efcff */
[----:B------:R-:W-:Y:S01]  /*5470*/  IMAD.U32 R66, RZ, RZ, UR4 ;  /* 0x00000004ff427e24 */ /* 0x000fe2000f8e00ff */
[----:B------:R-:W-:Y:S01]  /*5480*/  SEL R71, R71, 0xffffffe0, !P0 ;  /* 0xffffffe047477807 */ /* 0x000fe20004000000 */
[----:B------:R-:W1:Y:S01]  /*5490*/  LDCU.64 UR52, c[0x0][0x348] ;  /* 0x00006900ff3477ac */ /* 0x000e620008000a00 */
[----:B------:R-:W1:Y:S01]  /*54a0*/  LDC R27, c[0x0][0xb30] ;  /* 0x0002cc00ff1b7b82 */ /* 0x000e620000000800 */
[----:B------:R-:W1:Y:S01]  /*54b0*/  LDCU.64 UR38, c[0x0][0x888] ;  /* 0x00011100ff2677ac */ /* 0x000e620008000a00 */
[----:B------:R-:W1:Y:S06]  /*54c0*/  LDCU.64 UR44, c[0x0][0x890] ;  /* 0x00011200ff2c77ac */ /* 0x000e6c0008000a00 */
[----:B------:R-:W1:Y:S01]  /*54d0*/  LDC.64 R56, c[0x0][0xb10] ;  /* 0x0002c400ff387b82 */ /* 0x000e620000000a00 */
[----:B------:R-:W-:Y:S01]  /*54e0*/  UMOV UR49, URZ ;  /* 0x000000ff00317c82 */ /* 0x000fe20008000000 */
[----:B------:R-:W-:-:S06]  /*54f0*/  UMOV UR51, URZ ;  /* 0x000000ff00337c82 */ /* 0x000fcc0008000000 */
[----:B------:R-:W1:Y:S08]  /*5500*/  LDC.64 R24, c[0x0][0xb18] ;  /* 0x0002c600ff187b82 */ /* 0x000e700000000a00 */
[----:B------:R-:W1:Y:S08]  /*5510*/  LDC.64 R22, c[0x0][0xb28] ;  /* 0x0002ca00ff167b82 */ /* 0x000e700000000a00 */
[----:B------:R-:W1:Y:S01]  /*5520*/  LDC.64 R54, c[0x0][0x8b0] ;  /* 0x00022c00ff367b82 */ /* 0x000e620000000a00 */
[----:B---3--:R-:W-:-:S07]  /*5530*/  IMAD.IADD R32, R3, 0x1, R32 ;  /* 0x0000000103207824 */ /* 0x008fce00078e0220 */
[----:B------:R-:W3:Y:S08]  /*5540*/  LDC.64 R52, c[0x0][0x8a8] ;  /* 0x00022a00ff347b82 */ /* 0x000ef00000000a00 */
[----:B--2-4-:R-:W1:Y:S02]  /*5550*/  LDC R62, c[0x0][0x374] ;  /* 0x0000dd00ff3e7b82 */ /* 0x014e640000000800 */
.L_x_140:
[C---:B------:R-:W-:Y:S02]  /*5560*/  LEA R0, R75.reuse, UR48, 0x3 ;  /* 0x000000304b007c11 */ /* 0x040fe4000f8e18ff */
[----:B------:R-:W-:Y:S02]  /*5570*/  SHF.L.U32 R3, R68, 0x1f, RZ ;  /* 0x0000001f44037819 */ /* 0x000fe400000006ff */
[----:B------:R-:W-:Y:S02]  /*5580*/  LEA R16, R75, UR48, 0x4 ;  /* 0x000000304b107c11 */ /* 0x000fe4000f8e20ff */
[----:B------:R-:W2:Y:S02]  /*5590*/  SYNCS.PHASECHK.TRANS64.TRYWAIT P0, [R0+URZ+0x160], R3 ;  /* 0x00016003000075a7 */ /* 0x000ea400080011ff */
[----:B-12---:R-:W-:Y:S05]  /*55a0*/  @!P0 BRA `(.L_x_97) ;  /* 0x0000003c00e48947 */ /* 0x006fea0003800000 */
.L_x_214:
[----:B------:R-:W4:Y:S01]  /*55b0*/  LDC.64 R12, c[0x0][0xb10] ;  /* 0x0002c400ff0c7b82 */ /* 0x000f220000000a00 */
[----:B------:R-:W3:Y:S01]  /*55c0*/  LDS.128 R16, [R16+0x1f0] ;  /* 0x0001f00010107984 */ /* 0x000ee20000000c00 */
[----:B-1----:R-:W-:Y:S01]  /*55d0*/  ISETP.NE.AND P1, PT, R27, 0x1, PT ;  /* 0x000000011b00780c */ /* 0x002fe20003f25270 */
[----:B--2---:R-:W-:Y:S01]  /*55e0*/  VIADD R0, R0, 0x170 ;  /* 0x0000017000007836 */ /* 0x004fe20000000000 */
[----:B------:R-:W-:Y:S04]  /*55f0*/  ISETP.GE.AND P0, PT, R26, 0x1, PT ;  /* 0x000000011a00780c */ /* 0x000fe80003f06270 */
[----:B------:R-:W1:Y:S01]  /*5600*/  LDC.64 R10, c[0x0][0xb18] ;  /* 0x0002c600ff0a7b82 */ /* 0x000e620000000a00 */
[----:B------:R-:W-:Y:S01]  /*5610*/  PRMT R0, RZ, 0x654, R0 ;  /* 0x00000654ff007816 */ /* 0x000fe20000000000 */
[----:B------:R-:W-:Y:S01]  /*5620*/  @!PT LDS RZ, [RZ] ;  /* 0x00000000fffff984 */ /* 0x000fe20000000800 */
[----:B------:R-:W-:Y:S01]  /*5630*/  @!PT LDS RZ, [RZ] ;  /* 0x00000000fffff984 */ /* 0x000fe20000000800 */
[----:B------:R-:W-:Y:S01]  /*5640*/  @!PT LDS RZ, [RZ] ;  /* 0x00000000fffff984 */ /* 0x000fe20000000800 */
[----:B------:R-:W-:Y:S01]  /*5650*/  @!PT LDS RZ, [RZ] ;  /* 0x00000000fffff984 */ /* 0x000fe20000000800 */
[----:B------:R2:W-:Y:S06]  /*5660*/  MEMBAR.ALL.CTA ;  /* 0x0000000000007992 */ /* 0x0005ec0000008000 */
[----:B--2---:R-:W2:Y:S01]  /*5670*/  FENCE.VIEW.ASYNC.S ;  /* 0x00000000000073c6 */ /* 0x004ea20000000000 */
[----:B------:R-:W1:Y:S08]  /*5680*/  @!P1 LDC R14, c[0x0][0xb20] ;  /* 0x0002c800ff0e9b82 */ /* 0x000e700000000800 */
[----:B------:R-:W1:Y:S01]  /*5690*/  @!P1 LDC R9, c[0x0][0xb0c] ;  /* 0x0002c300ff099b82 */ /* 0x000e620000000800 */
[----:B--2---:R2:W-:Y:S01]  /*56a0*/  SYNCS.ARRIVE.TRANS64.RED.A1T0 RZ, [R0+URZ], RZ ;  /* 0x000000ff00ff79a7 */ /* 0x0045e200081004ff */
[----:B---3--:R-:W-:Y:S04]  /*56b0*/  LOP3.LUT P4, RZ, R18, 0x1, RZ, 0xc0, !PT ;  /* 0x0000000112ff7812 */ /* 0x008fe8000788c0ff */
[----:B------:R-:W-:Y:S09]  /*56c0*/  P2R R73, PR, RZ, 0x10 ;  /* 0x00000010ff497803 */ /* 0x000ff20000000000 */
[----:B------:R-:W-:Y:S02]  /*56d0*/  @P4 MOV R31, R16 ;  /* 0x00000010001f4202 */ /* 0x000fe40000000f00 */
[----:B------:R-:W-:Y:S01]  /*56e0*/  @P4 LOP3.LUT R29, R17, 0xffff, RZ, 0xc0, !PT ;  /* 0x0000ffff111d4812 */ /* 0x000fe200078ec0ff */
[----:B--2-4-:R-:W-:Y:S06]  /*56f0*/  @!P0 BRA `(.L_x_98) ;  /* 0x0000000000a48947 */ /* 0x014fec0003800000 */
[----:B------:R-:W-:Y:S01]  /*5700*/  IMAD.HI.U32 R36, R62, R25, RZ ;  /* 0x000000193e247227 */ /* 0x000fe200078e00ff */
[----:B------:R-:W-:Y:S02]  /*5710*/  ISETP.NE.AND P0, PT, R24, 0x1, PT ;  /* 0x000000011800780c */ /* 0x000fe40003f05270 */
[----:B------:R-:W-:Y:S01]  /*5720*/  ISETP.NE.AND P2, PT, R26, 0x1, PT ;  /* 0x000000011a00780c */ /* 0x000fe20003f45270 */
[-C--:B------:R-:W-:Y:S01]  /*5730*/  IMAD.HI.U32 R34, R63, R56.reuse, RZ ;  /* 0x000000383f227227 */ /* 0x080fe200078e00ff */
[----:B------:R-:W-:Y:S02]  /*5740*/  SHF.R.U32.HI R37, RZ, R61, R36 ;  /* 0x0000003dff257219 */ /* 0x000fe40000011624 */
[----:B------:R-:W-:Y:S01]  /*5750*/  ISETP.NE.AND P3, PT, R28, 0x1, PT ;  /* 0x000000011c00780c */ /* 0x000fe20003f65270 */
[----:B------:R-:W-:Y:S01]  /*5760*/  IMAD.HI.U32 R40, R29, R25, RZ ;  /* 0x000000191d287227 */ /* 0x000fe200078e00ff */
[----:B------:R-:W-:Y:S02]  /*5770*/  SHF.R.U32.HI R34, RZ, R57, R34 ;  /* 0x00000039ff227219 */ /* 0x000fe40000011622 */
[----:B------:R-:W-:Y:S01]  /*5780*/  SEL R3, R62, R37, !P0 ;  /* 0x000000253e037207 */ /* 0x000fe20004000000 */
[----:B------:R-:W-:Y:S01]  /*5790*/  IMAD.HI.U32 R38, R31, R56, RZ ;  /* 0x000000381f267227 */ /* 0x000fe200078e00ff */
[----:B------:R-:W-:Y:S03]  /*57a0*/  SEL R7, R63, R34, !P3 ;  /* 0x000000223f077207 */ /* 0x000fe60005800000 */
[-C--:B------:R-:W-:Y:S01]  /*57b0*/  IMAD.HI.U32 R34, R3, R22.reuse, RZ ;  /* 0x0000001603227227 */ /* 0x080fe200078e00ff */
[----:B------:R-:W-:Y:S03]  /*57c0*/  SHF.R.U32.HI R38, RZ, R57, R38 ;  /* 0x00000039ff267219 */ /* 0x000fe60000011626 */
[----:B------:R-:W-:Y:S01]  /*57d0*/  IMAD.HI.U32 R36, R7, R22, RZ ;  /* 0x0000001607247227 */ /* 0x000fe200078e00ff */
[----:B------:R-:W-:Y:S02]  /*57e0*/  @P2 SHF.R.U32.HI R3, RZ, R23, R34 ;  /* 0x00000017ff032219 */ /* 0x000fe40000011622 */
[----:B------:R-:W-:Y:S02]  /*57f0*/  SHF.R.U32.HI R34, RZ, R61, R40 ;  /* 0x0000003dff227219 */ /* 0x000fe40000011628 */
[----:B------:R-:W-:Y:S01]  /*5800*/  @P2 SHF.R.U32.HI R7, RZ, R23, R36 ;  /* 0x00000017ff072219 */ /* 0x000fe20000011624 */
[C---:B------:R-:W-:Y:S01]  /*5810*/  IMAD R2, R26.reuse, R3, RZ ;  /* 0x000000031a027224 */ /* 0x040fe200078e02ff */
[----:B------:R-:W-:Y:S02]  /*5820*/  SEL R5, R29, R34, !P0 ;  /* 0x000000221d057207 */ /* 0x000fe40004000000 */
[----:B------:R-:W-:Y:S01]  /*5830*/  SEL R3, R31, R38, !P3 ;  /* 0x000000261f037207 */ /* 0x000fe20005800000 */
[----:B------:R-:W-:Y:S01]  /*5840*/  IMAD R4, R26, R7, RZ ;  /* 0x000000071a047224 */ /* 0x000fe200078e02ff */
[C---:B------:R-:W-:Y:S01]  /*5850*/  ISETP.GE.AND P0, PT, R5.reuse, R2, PT ;  /* 0x000000020500720c */ /* 0x040fe20003f06270 */
[----:B------:R-:W-:Y:S03]  /*5860*/  IMAD.HI.U32 R6, R5, R22, RZ ;  /* 0x0000001605067227 */ /* 0x000fe600078e00ff */
[----:B------:R-:W-:Y:S01]  /*5870*/  ISETP.GE.OR P0, PT, R3, R4, P0 ;  /* 0x000000040300720c */ /* 0x000fe20000706670 */
[----:B------:R-:W-:Y:S01]  /*5880*/  IMAD.MOV R4, RZ, RZ, -R3 ;  /* 0x000000ffff047224 */ /* 0x000fe200078e0a03 */
[-C--:B------:R-:W-:Y:S03]  /*5890*/  SHF.R.U32.HI R6, RZ, R23.reuse, R6 ;  /* 0x00000017ff067219 */ /* 0x080fe60000011606 */
[----:B------:R-:W-:Y:S01]  /*58a0*/  IMAD R31, R28, R4, R31 ;  /* 0x000000041c1f7224 */ /* 0x000fe200078e021f */
[----:B------:R-:W-:Y:S05]  /*58b0*/  SEL R15, R5, R6, !P2 ;  /* 0x00000006050f7207 */ /* 0x000fea0005000000 */
[----:B------:R-:W-:Y:S02]  /*58c0*/  IMAD.MOV R6, RZ, RZ, -R15 ;  /* 0x000000ffff067224 */ /* 0x000fe400078e0a0f */
[C---:B------:R-:W-:Y:S04]  /*58d0*/  @!P0 IMAD.HI.U32 R2, R3.reuse, R22, RZ ;  /* 0x0000001603028227 */ /* 0x040fe800078e00ff */
[----:B------:R-:W-:Y:S01]  /*58e0*/  IMAD R6, R26, R6, R5 ;  /* 0x000000061a067224 */ /* 0x000fe200078e0205 */
[----:B------:R-:W-:Y:S04]  /*58f0*/  @!P0 SHF.R.U32.HI R2, RZ, R23, R2 ;  /* 0x00000017ff028219 */ /* 0x000fe80000011602 */
[----:B------:R-:W-:Y:S02]  /*5900*/  @!P0 SEL R0, R3, R2, !P2 ;  /* 0x0000000203008207 */ /* 0x000fe40005000000 */
[----:B------:R-:W-:Y:S02]  /*5910*/  IADD3 R2, PT, PT, -R5, RZ, RZ ;  /* 0x000000ff05027210 */ /* 0x000fe40007ffe1ff */
[----:B------:R-:W-:Y:S01]  /*5920*/  @!P0 IADD3 R8, PT, PT, R15, -R0, RZ ;  /* 0x800000000f088210 */ /* 0x000fe20007ffe0ff */
[----:B------:R-:W-:Y:S02]  /*5930*/  @!P0 IMAD R0, R7, R6, R0 ;  /* 0x0000000607008224 */ /* 0x000fe400078e0200 */
[----:B------:R-:W-:Y:S02]  /*5940*/  IMAD R29, R24, R2, R29 ;  /* 0x00000002181d7224 */ /* 0x000fe400078e021d */
[----:B------:R-:W-:Y:S02]  /*5950*/  @!P0 IMAD R5, R8, R26, R3 ;  /* 0x0000001a08058224 */ /* 0x000fe400078e0203 */
[----:B------:R-:W-:Y:S04]  /*5960*/  @!P0 IMAD.MOV.U32 R3, RZ, RZ, R0 ;  /* 0x000000ffff038224 */ /* 0x000fe800078e0000 */
[----:B------:R-:W-:Y:S02]  /*5970*/  IMAD R31, R3, R28, R31 ;  /* 0x0000001c031f7224 */ /* 0x000fe400078e021f */
[----:B------:R-:W-:Y:S07]  /*5980*/  IMAD R29, R5, R24, R29 ;  /* 0x00000018051d7224 */ /* 0x000fee00078e021d */
.L_x_98:
[----:B-1----:R-:W-:Y:S01]  /*5990*/  @!P1 ISETP.NE.AND P0, PT, R10, 0x1, PT ;  /* 0x000000010a00980c */ /* 0x002fe20003f05270 */
[----:B------:R-:W-:Y:S01]  /*59a0*/  @!P1 IMAD.HI.U32 R3, R29, R11, RZ ;  /* 0x0000000b1d039227 */ /* 0x000fe200078e00ff */
[----:B------:R-:W-:Y:S01]  /*59b0*/  R2UR UR42, R21 ;  /* 0x00000000152a72ca */ /* 0x000fe200000e0000 */
[----:B------:R-:W-:Y:S01]  /*59c0*/  BSSY.RECONVERGENT B6, `(.L_x_99) ;  /* 0x0000031000067945 */ /* 0x000fe20003800200 */
[----:B------:R-:W-:Y:S01]  /*59d0*/  R2UR UR41, R20 ;  /* 0x00000000142972ca */ /* 0x000fe200000e0000 */
[----:B------:R-:W-:Y:S01]  /*59e0*/  @!P1 IMAD.HI.U32 R0, R31, R12, RZ ;  /* 0x0000000c1f009227 */ /* 0x000fe200078e00ff */
[----:B------:R-:W-:Y:S02]  /*59f0*/  @!P1 SHF.R.U32.HI R2, RZ, R14, R3 ;  /* 0x0000000eff029219 */ /* 0x000fe40000011603 */
[----:B------:R-:W-:Y:S01]  /*5a00*/  @!P1 ISETP.NE.AND P2, PT, R9, 0x1, PT ;  /* 0x000000010900980c */ /* 0x000fe20003f45270 */
[----:B------:R-:W-:Y:S01]  /*5a10*/  VIADD R75, R75, 0x1 ;  /* 0x000000014b4b7836 */ /* 0x000fe20000000000 */
[----:B------:R-:W-:Y:S02]  /*5a20*/  @!P1 SEL R2, R29, R2, !P0 ;  /* 0x000000021d029207 */ /* 0x000fe40004000000 */
[----:B------:R-:W-:Y:S02]  /*5a30*/  @!P1 SHF.R.U32.HI R0, RZ, R13, R0 ;  /* 0x0000000dff009219 */ /* 0x000fe40000011600 */
[----:B------:R-:W-:Y:S01]  /*5a40*/  LOP3.LUT P0, RZ, R66, 0x1b0, RZ, 0xc0, !PT ;  /* 0x000001b042ff7812 */ /* 0x000fe2000780c0ff */
[----:B------:R-:W-:Y:S01]  /*5a50*/  USHF.L.U32 UR42, UR42, 0x6, URZ ;  /* 0x000000062a2a7899 */ /* 0x000fe200080006ff */
[----:B------:R-:W-:Y:S01]  /*5a60*/  @!P1 SEL R3, R31, R0, !P2 ;  /* 0x000000001f039207 */ /* 0x000fe20005000000 */
[----:B------:R-:W-:Y:S01]  /*5a70*/  USHF.L.U32 UR41, UR41, 0x7, URZ ;  /* 0x0000000729297899 */ /* 0x000fe200080006ff */
[----:B------:R-:W-:Y:S03]  /*5a80*/  @P4 SHF.R.U32.HI R67, RZ, 0x10, R17 ;  /* 0x00000010ff434819 */ /* 0x000fe60000011611 */
[----:B------:R-:W-:Y:S02]  /*5a90*/  @!P1 IMAD.IADD R0, R2, 0x1, -R3 ;  /* 0x0000000102009824 */ /* 0x000fe400078e0a03 */
[----:B------:R-:W-:Y:S02]  /*5aa0*/  @!P1 IMAD.IADD R2, R3, 0x1, -R2 ;  /* 0x0000000103029824 */ /* 0x000fe400078e0a02 */
[----:B------:R-:W-:Y:S02]  /*5ab0*/  @!P1 IMAD R31, R0, R9, R31 ;  /* 0x00000009001f9224 */ /* 0x000fe400078e021f */
[----:B------:R-:W-:Y:S01]  /*5ac0*/  @!P1 IMAD R29, R2, R10, R29 ;  /* 0x0000000a021d9224 */ /* 0x000fe200078e021d */
[----:B------:R-:W-:Y:S06]  /*5ad0*/  @!P0 BRA `(.L_x_100) ;  /* 0x00000000007c8947 */ /* 0x000fec0003800000 */
[----:B------:R-:W1:Y:S01]  /*5ae0*/  LDCU.64 UR8, c[0x4][0x80] ;  /* 0x01001000ff0877ac */ /* 0x000e620008000a00 */
[----:B------:R-:W-:Y:S01]  /*5af0*/  MOV R2, 0x0 ;  /* 0x0000000000027802 */ /* 0x000fe20000000f00 */
[----:B------:R-:W-:Y:S02]  /*5b00*/  HFMA2 R12, -RZ, RZ, 0, 5.9604644775390625e-08 ;  /* 0x00000001ff0c7431 */ /* 0x000fe400000001ff */
[----:B------:R-:W-:Y:S01]  /*5b10*/  IMAD.MOV.U32 R8, RZ, RZ, 0x70 ;  /* 0x00000070ff087424 */ /* 0x000fe200078e00ff */
[----:B------:R2:W3:Y:S01]  /*5b20*/  LDC.64 R14, c[0x4][R2] ;  /* 0x01000000020e7b82 */ /* 0x0004e20000000a00 */
[----:B------:R-:W4:Y:S01]  /*5b30*/  LDCU.64 UR6, c[0x4][0x88] ;  /* 0x01001100ff0677ac */ /* 0x000f220008000a00 */
[----:B------:R-:W-:Y:S01]  /*5b40*/  IMAD.MOV.U32 R13, RZ, RZ, RZ ;  /* 0x000000ffff0d7224 */ /* 0x000fe200078e00ff */
[----:B------:R-:W2:Y:S01]  /*5b50*/  LDCU.64 UR4, c[0x4][0x8] ;  /* 0x01000100ff0477ac */ /* 0x000ea20008000a00 */
[----:B-1----:R-:W-:Y:S01]  /*5b60*/  MOV R5, UR9 ;  /* 0x0000000900057c02 */ /* 0x002fe20008000f00 */
[----:B------:R-:W-:Y:S01]  /*5b70*/  IMAD.U32 R4, RZ, RZ, UR8 ;  /* 0x00000008ff047e24 */ /* 0x000fe2000f8e00ff */
[----:B----4-:R-:W-:Y:S01]  /*5b80*/  MOV R7, UR7 ;  /* 0x0000000700077c02 */ /* 0x010fe20008000f00 */
[----:B------:R-:W-:Y:S01]  /*5b90*/  IMAD.U32 R6, RZ, RZ, UR6 ;  /* 0x00000006ff067e24 */ /* 0x000fe2000f8e00ff */
[----:B--2---:R-:W-:Y:S01]  /*5ba0*/  MOV R11, UR5 ;  /* 0x00000005000b7c02 */ /* 0x004fe20008000f00 */
[----:B------:R-:W-:Y:S02]  /*5bb0*/  IMAD.U32 R10, RZ, RZ, UR4 ;  /* 0x00000004ff0a7e24 */ /* 0x000fe4000f8e00ff */
[----:B------:R-:W-:Y:S07]  /*5bc0*/  LEPC R20, `(.L_x_101) ;  /* 0x000000001014794e */ /* 0x000fee0000000000 */
[----:B---3-5:R-:W-:Y:S05]  /*5bd0*/  CALL.ABS.NOINC R14 ;  /* 0x000000000e007343 */ /* 0x028fea0003c00000 */
.L_x_101:
[----:B------:R-:W1:Y:S01]  /*5be0*/  LDCU.64 UR8, c[0x4][0x80] ;  /* 0x01001000ff0877ac */ /* 0x000e620008000a00 */
[----:B------:R-:W2:Y:S01]  /*5bf0*/  LDC.64 R2, c[0x4][R2] ;  /* 0x0100000002027b82 */ /* 0x000ea20000000a00 */
[----:B------:R-:W-:Y:S02]  /*5c00*/  HFMA2 R12, -RZ, RZ, 0, 5.9604644775390625e-08 ;  /* 0x00000001ff0c7431 */ /* 0x000fe400000001ff */
[----:B------:R-:W-:Y:S02]  /*5c10*/  IMAD.MOV.U32 R8, RZ, RZ, 0x70 ;  /* 0x00000070ff087424 */ /* 0x000fe400078e00ff */
[----:B------:R-:W-:Y:S01]  /*5c20*/  IMAD.MOV.U32 R13, RZ, RZ, RZ ;  /* 0x000000ffff0d7224 */ /* 0x000fe200078e00ff */
[----:B------:R-:W3:Y:S01]  /*5c30*/  LDCU.64 UR6, c[0x4][0x88] ;  /* 0x01001100ff0677ac */ /* 0x000ee20008000a00 */
[----:B------:R-:W4:Y:S01]  /*5c40*/  LDCU.64 UR4, c[0x4][0x8] ;  /* 0x01000100ff0477ac */ /* 0x000f220008000a00 */
[----:B-1----:R-:W-:Y:S02]  /*5c50*/  MOV R4, UR8 ;  /* 0x0000000800047c02 */ /* 0x002fe40008000f00 */
[----:B------:R-:W-:Y:S02]  /*5c60*/  MOV R5, UR9 ;  /* 0x0000000900057c02 */ /* 0x000fe40008000f00 */
[----:B---3--:R-:W-:Y:S01]  /*5c70*/  MOV R7, UR7 ;  /* 0x0000000700077c02 */ /* 0x008fe20008000f00 */
[----:B------:R-:W-:Y:S01]  /*5c80*/  IMAD.U32 R6, RZ, RZ, UR6 ;  /* 0x00000006ff067e24 */ /* 0x000fe2000f8e00ff */
[----:B----4-:R-:W-:Y:S01]  /*5c90*/  MOV R11, UR5 ;  /* 0x00000005000b7c02 */ /* 0x010fe20008000f00 */
[----:B------:R-:W-:Y:S02]  /*5ca0*/  IMAD.U32 R10, RZ, RZ, UR4 ;  /* 0x00000004ff0a7e24 */ /* 0x000fe4000f8e00ff */
[----:B------:R-:W-:Y:S07]  /*5cb0*/  LEPC R20, `(.L_x_100) ;  /* 0x000000001014794e */ /* 0x000fee0000000000 */
[----:B--2---:R-:W-:Y:S05]  /*5cc0*/  CALL.ABS.NOINC R2 ;  /* 0x0000000002007343 */ /* 0x004fea0003c00000 */
.L_x_100:
[----:B------:R-:W-:Y:S05]  /*5cd0*/  BSYNC.RECONVERGENT B6 ;  /* 0x0000000000067941 */ /* 0x000fea0003800200 */
.L_x_99:
[----:B------:R-:W-:Y:S01]  /*5ce0*/  ISETP.NE.U32.AND P4, PT, R54, RZ, PT ;  /* 0x000000ff3600720c */ /* 0x000fe20003f85070 */
[----:B------:R-:W-:Y:S01]  /*5cf0*/  UISETP.NE.AND UP2, UPT, UR50, URZ, UPT ;  /* 0x000000ff3200728c */ /* 0x000fe2000bf45270 */
[----:B------:R-:W-:Y:S01]  /*5d00*/  ISETP.NE.U32.AND P2, PT, RZ, UR38, PT ;  /* 0x00000026ff007c0c */ /* 0x000fe2000bf45070 */
[----:B------:R-:W-:Y:S01]  /*5d10*/  UISETP.NE.U32.AND UP1, UPT, UR44, URZ, UPT ;  /* 0x000000ff2c00728c */ /* 0x000fe2000bf25070 */
[----:B------:R-:W-:Y:S01]  /*5d20*/  ISETP.NE.AND.EX P4, PT, R55, RZ, PT, P4 ;  /* 0x000000ff3700720c */ /* 0x000fe20003f85340 */
[----:B------:R-:W-:Y:S01]  /*5d30*/  UPLOP3.LUT UP0, UPT, UPT, UPT, UPT, 0x40, 0x4 ;  /* 0x000000000004789c */ /* 0x000fe20003f0e870 */
[----:B------:R-:W-:Y:S01]  /*5d40*/  ISETP.NE.AND.EX P2, PT, RZ, UR39, PT, P2 ;  /* 0x00000027ff007c0c */ /* 0x000fe2000bf45320 */
[----:B------:R-:W-:Y:S01]  /*5d50*/  UISETP.NE.AND.EX UP1, UPT, UR45, URZ, UPT, UP1 ;  /* 0x000000ff2d00728c */ /* 0x000fe2000bf25310 */
[----:B------:R-:W-:Y:S04]  /*5d60*/  PLOP3.LUT P1, PT, PT, PT, UP2, 0x80, 0x8 ;  /* 0x000000000008781c */ /* 0x000fe80003f2f028 */
[----:B------:R-:W-:Y:S06]  /*5d70*/  @UP2 UPLOP3.LUT UP0, UPT, UPT, UPT, UP1, 0x80, 0x8 ;  /* 0x000000000008289c */ /* 0x000fec0003f0f010 */
[----:B------:R-:W-:Y:S01]  /*5d80*/  PLOP3.LUT P0, PT, PT, PT, UP0, 0x80, 0x8 ;  /* 0x000000000008781c */ /* 0x000fe20003f0f008 */
[----:B------:R-:W-:Y:S01]  /*5d90*/  @!UPT UIADD3 URZ, UPT, UPT, URZ, URZ, URZ ;  /* 0x000000fffffff290 */ /* 0x000fe2000fffe0ff */
[----:B------:R-:W-:Y:S11]  /*5da0*/  BRA.U !UP1, `(.L_x_102) ;  /* 0x0000000109387547 */ /* 0x000ff6000b800000 */
[----:B------:R-:W-:Y:S01]  /*5db0*/  UISETP.NE.U32.AND UP0, UPT, UR38, URZ, UPT ;  /* 0x000000ff2600728c */ /* 0x000fe2000bf05070 */
[----:B------:R-:W-:Y:S02]  /*5dc0*/  HFMA2 R0, -RZ, RZ, 0, 5.9604644775390625e-08 ;  /* 0x00000001ff007431 */ /* 0x000fe400000001ff */
[----:B------:R-:W-:Y:S01]  /*5dd0*/  IMAD.MOV.U32 R59, RZ, RZ, 0x1 ;  /* 0x00000001ff3b7424 */ /* 0x000fe200078e00ff */
[----:B------:R-:W-:Y:S06]  /*5de0*/  UISETP.NE.AND.EX UP0, UPT, UR39, URZ, UPT, UP0 ;  /* 0x000000ff2700728c */ /* 0x000fec000bf05300 */
[----:B------:R-:W-:Y:S05]  /*5df0*/  PLOP3.LUT P3, PT, PT, PT, UP0, 0x80, 0x8 ;  /* 0x000000000008781c */ /* 0x000fea0003f6f008 */
[----:B------:R-:W1:Y:S01]  /*5e00*/  @UP0 LDCU.64 UR6, c[0x0][0x888] ;  /* 0x00011100ff0607ac */ /* 0x000e620008000a00 */
[----:B------:R-:W-:Y:S07]  /*5e10*/  @UP0 UIMAD UR4, UR36, UR44, URZ ;  /* 0x0000002c240402a4 */ /* 0x000fee000f8e02ff */
[----:B------:R-:W-:Y:S01]  /*5e20*/  @!P3 PRMT R59, R0, 0x7610, R59 ;  /* 0x00007610003bb816 */ /* 0x000fe2000000003b */
[----:B-1----:R-:W-:Y:S03]  /*5e30*/  @UP0 UIMAD.WIDE UR6, UR4, 0x4, UR6 ;  /* 0x00000004040608a5 */ /* 0x002fe6000f8e0206 */
[----:B------:R-:W1:Y:S03]  /*5e40*/  @!UP0 LDCU UR4, c[0x0][0x880] ;  /* 0x00011000ff0487ac */ /* 0x000e660008000800 */
[----:B------:R-:W-:Y:S01]  /*5e50*/  IMAD.U32 R2, RZ, RZ, UR6 ;  /* 0x00000006ff027e24 */ /* 0x000fe2000f8e00ff */
[----:B------:R-:W-:Y:S05]  /*5e60*/  MOV R3, UR7 ;  /* 0x0000000700037c02 */ /* 0x000fea0008000f00 */
[----:B-----5:R2:W5:Y:S02]  /*5e70*/  @P3 LDG.E R35, desc[UR46][R2.64] ;  /* 0x0000002e02233981 */ /* 0x020564000c1e1900 */
[----:B-12---:R-:W-:Y:S02]  /*5e80*/  @!P3 IMAD.U32 R35, RZ, RZ, UR4 ;  /* 0x00000004ff23be24 */ /* 0x006fe4000f8e00ff */
.L_x_102:
[----:B------:R-:W-:Y:S05]  /*5e90*/  @!P4 BRA `(.L_x_103) ;  /* 0x000000000020c947 */ /* 0x000fea0003800000 */
[----:B------:R-:W-:Y:S04]  /*5ea0*/  ISETP.NE.U32.AND P3, PT, R52, RZ, PT ;  /* 0x000000ff3400720c */ /* 0x000fe80003f65070 */
[----:B------:R-:W-:Y:S11]  /*5eb0*/  ISETP.NE.AND.EX P3, PT, R53, RZ, PT, P3 ;  /* 0x000000ff3500720c */ /* 0x000ff60003f65330 */
[----:B------:R-:W-:Y:S02]  /*5ec0*/  @!UPT UIADD3 URZ, UPT, UPT, URZ, URZ, URZ ;  /* 0x000000fffffff290 */ /* 0x000fe4000fffe0ff */
[----:B------:R-:W1:Y:S01]  /*5ed0*/  @P3 LDC.64 R2, c[0x0][0x8a8] ;  /* 0x00022a00ff023b82 */ /* 0x000e620000000a00 */
[----:B------:R-:W-:Y:S04]  /*5ee0*/  @P3 IMAD R0, R54, UR36, RZ ;  /* 0x0000002436003c24 */ /* 0x000fe8000f8e02ff */
[----:B-1----:R-:W-:Y:S05]  /*5ef0*/  @P3 IMAD.WIDE R2, R0, 0x4, R2 ;  /* 0x0000000400023825 */ /* 0x002fea00078e0202 */
[----:B-----5:R1:W5:Y:S02]  /*5f00*/  @P3 LDG.E R33, desc[UR46][R2.64] ;  /* 0x0000002e02213981 */ /* 0x020364000c1e1900 */
[----:B-1----:R-:W2:Y:S02]  /*5f10*/  @!P3 LDC R33, c[0x0][0x8a0] ;  /* 0x00022800ff21bb82 */ /* 0x002ea40000000800 */
.L_x_103:
[----:B-----5:R-:W-:Y:S01]  /*5f20*/  FSETP.NEU.AND P3, PT, R35, RZ, PT ;  /* 0x000000ff2300720b */ /* 0x020fe20003f6d000 */
[----:B------:R-:W-:Y:S01]  /*5f30*/  IMAD.SHL.U32 R80, R64, 0x2, RZ ;  /* 0x0000000240507824 */ /* 0x000fe200078e00ff */
[----:B------:R-:W-:Y:S01]  /*5f40*/  SEL R7, RZ, 0xffffffff, P2 ;  /* 0xffffffffff077807 */ /* 0x000fe20001000000 */
[----:B------:R-:W-:Y:S01]  /*5f50*/  BSSY B1, `(.L_x_104) ;  /* 0x0000036000017945 */ /* 0x000fe20003800000 */
[----:B------:R-:W-:Y:S01]  /*5f60*/  @P1 LOP3.LUT P2, RZ, R59, 0xff, RZ, 0xc0, !PT ;  /* 0x000000ff3bff1812 */ /* 0x000fe2000784c0ff */
[----:B------:R-:W-:Y:S01]  /*5f70*/  VIADD R78, R80, UR48 ;  /* 0x00000030504e7c36 */ /* 0x000fe20008000000 */
[----:B------:R-:W-:Y:S01]  /*5f80*/  @P1 SEL R2, RZ, 0xffffffff, P3 ;  /* 0xffffffffff021807 */ /* 0x000fe20001800000 */
[----:B------:R-:W-:Y:S01]  /*5f90*/  IMAD.MOV.U32 R81, RZ, RZ, 0x1 ;  /* 0x00000001ff517424 */ /* 0x000fe200078e00ff */
[----:B------:R-:W-:Y:S01]  /*5fa0*/  LOP3.LUT R70, R70, 0x1, RZ, 0x3c, !PT ;  /* 0x0000000146467812 */ /* 0x000fe200078e3cff */
[----:B------:R-:W-:Y:S01]  /*5fb0*/  IMAD.MOV.U32 R39, RZ, RZ, RZ ;  /* 0x000000ffff277224 */ /* 0x000fe200078e00ff */
[----:B------:R-:W-:Y:S02]  /*5fc0*/  @P0 SEL R2, R7, R2, !P2 ;  /* 0x0000000207020207 */ /* 0x000fe40005000000 */
[----:B------:R-:W-:Y:S02]  /*5fd0*/  CS2R R50, SRZ ;  /* 0x0000000000327805 */ /* 0x000fe4000001ff00 */
[----:B------:R-:W-:Y:S02]  /*5fe0*/  LEA R79, R30, UR48, 0x3 ;  /* 0x000000301e4f7c11 */ /* 0x000fe4000f8e18ff */
[----:B------:R-:W-:Y:S02]  /*5ff0*/  CS2R R48, SRZ ;  /* 0x0000000000307805 */ /* 0x000fe4000001ff00 */
[----:B------:R-:W-:Y:S02]  /*6000*/  @P1 LOP3.LUT R2, R2, 0x1, RZ, 0xc0, !PT ;  /* 0x0000000102021812 */ /* 0x000fe400078ec0ff */
[----:B------:R-:W-:Y:S02]  /*6010*/  CS2R R42, SRZ ;  /* 0x00000000002a7805 */ /* 0x000fe4000001ff00 */
[----:B------:R-:W-:Y:S02]  /*6020*/  SHF.L.U32 R0, R69, 0x1f, RZ ;  /* 0x0000001f45007819 */ /* 0x000fe400000006ff */
[----:B------:R-:W-:Y:S02]  /*6030*/  CS2R R40, SRZ ;  /* 0x0000000000287805 */ /* 0x000fe4000001ff00 */
[----:B------:R-:W-:Y:S01]  /*6040*/  ISETP.NE.U32.OR P5, PT, R2, 0x1, !P1 ;  /* 0x000000010200780c */ /* 0x000fe20004fa5470 */
[----:B------:R-:W-:Y:S01]  /*6050*/  IMAD.IADD R77, R71, 0x1, R78 ;  /* 0x00000001474d7824 */ /* 0x000fe200078e024e */
[----:B------:R-:W-:Y:S02]  /*6060*/  PLOP3.LUT P2, PT, PT, PT, UP1, 0x80, 0x8 ;  /* 0x000000000008781c */ /* 0x000fe40003f4f018 */
[----:B------:R-:W-:Y:S02]  /*6070*/  LEA.HI R5, R30, R30, RZ, 0x1 ;  /* 0x0000001e1e057211 */ /* 0x000fe400078f08ff */
[----:B------:R-:W-:Y:S02]  /*6080*/  LOP3.LUT P4, R74, R59, 0xff, RZ, 0xc0, !PT ;  /* 0x000000ff3b4a7812 */ /* 0x000fe4000788c0ff */
[----:B------:R-:W-:Y:S01]  /*6090*/  SEL R2, RZ, 0xffffffff, P3 ;  /* 0xffffffffff027807 */ /* 0x000fe20001800000 */
[C---:B------:R-:W-:Y:S01]  /*60a0*/  IMAD.SHL.U32 R3, R5.reuse, 0x40, RZ ;  /* 0x0000004005037824 */ /* 0x040fe200078e00ff */
[----:B------:R-:W-:Y:S02]  /*60b0*/  LOP3.LUT R5, R5, 0xffe, RZ, 0xc0, !PT ;  /* 0x00000ffe05057812 */ /* 0x000fe400078ec0ff */
[----:B------:R-:W-:Y:S02]  /*60c0*/  P2R R76, PR, RZ, 0x20 ;  /* 0x00000020ff4c7803 */ /* 0x000fe40000000000 */
[----:B------:R-:W-:Y:S01]  /*60d0*/  @P5 SHF.L.U32 R4, R70, 0x1f, RZ ;  /* 0x0000001f46045819 */ /* 0x000fe200000006ff */
[----:B------:R-:W-:Y:S01]  /*60e0*/  IMAD.IADD R34, R30, 0x1, -R5 ;  /* 0x000000011e227824 */ /* 0x000fe200078e0a05 */
[----:B------:R-:W-:Y:S02]  /*60f0*/  @P2 SEL R2, R7, R2, !P4 ;  /* 0x0000000207022207 */ /* 0x000fe40006000000 */
[----:B------:R-:W1:Y:S01]  /*6100*/  @P5 SYNCS.PHASECHK.TRANS64.TRYWAIT P1, [UR48+0x110], R4 ;  /* 0x00011004ff0055a7 */ /* 0x000e620008021130 */
[----:B------:R-:W-:Y:S02]  /*6110*/  LOP3.LUT R3, R3, 0xffffff80, RZ, 0xc0, !PT ;  /* 0xffffff8003037812 */ /* 0x000fe400078ec0ff */
[----:B------:R-:W-:Y:S03]  /*6120*/  LOP3.LUT R2, R2, 0x1, RZ, 0xc0, !PT ;  /* 0x0000000102027812 */ /* 0x000fe600078ec0ff */
[----:B------:R-:W-:Y:S01]  /*6130*/  IMAD.IADD R3, R32, 0x1, R3 ;  /* 0x0000000120037824 */ /* 0x000fe200078e0203 */
[----:B------:R-:W-:Y:S03]  /*6140*/  ISETP.NE.U32.AND P2, PT, R2, 0x1, PT ;  /* 0x000000010200780c */ /* 0x000fe60003f45070 */
[----:B------:R-:W-:Y:S01]  /*6150*/  IMAD R34, R34, 0x100000, R3 ;  /* 0x0010000022227824 */ /* 0x000fe200078e0203 */
[----:B------:R-:W-:Y:S01]  /*6160*/  P2R R82, PR, RZ, 0x4 ;  /* 0x00000004ff527803 */ /* 0x000fe20000000000 */
[----:B------:R3:W4:Y:S01]  /*6170*/  SYNCS.PHASECHK.TRANS64.TRYWAIT P0, [R79+URZ+0x180], R0 ;  /* 0x000180004f0075a7 */ /* 0x00072200080011ff */
[----:B-1----:R-:W-:Y:S01]  /*6180*/  @P5 SEL R81, RZ, 0x1, !P1 ;  /* 0x00000001ff515807 */ /* 0x002fe20004800000 */
[----:B---3--:R-:W-:Y:S06]  /*6190*/  @!P5 BRA `(.L_x_105) ;  /* 0x000000000044d947 */ /* 0x008fec0003800000 */
[----:B------:R-:W-:Y:S01]  /*61a0*/  IMAD.MOV.U32 R50, RZ, RZ, RZ ;  /* 0x000000ffff327224 */ /* 0x000fe200078e00ff */
[----:B------:R-:W-:Y:S01]  /*61b0*/  ISETP.NE.AND P1, PT, R81, RZ, PT ;  /* 0x000000ff5100720c */ /* 0x000fe20003f25270 */
[----:B------:R-:W-:Y:S01]  /*61c0*/  BSSY B0, `(.L_x_106) ;  /* 0x0000008000007945 */ /* 0x000fe20003800000 */
[----:B------:R-:W-:Y:S02]  /*61d0*/  CS2R R42, SRZ ;  /* 0x00000000002a7805 */ /* 0x000fe4000001ff00 */
[----:B------:R-:W-:Y:S02]  /*61e0*/  CS2R R40, SRZ ;  /* 0x0000000000287805 */ /* 0x000fe4000001ff00 */
[----:B------:R-:W-:Y:S07]  /*61f0*/  CS2R R48, SRZ ;  /* 0x0000000000307805 */ /* 0x000fee000001ff00 */
[----:B------:R-:W-:Y:S05]  /*6200*/  @P1 BRA `(.L_x_107) ;  /* 0x00000000000c1947 */ /* 0x000fea0003800000 */
[----:B------:R-:W-:Y:S04]  /*6210*/  SHF.L.U32 R3, R70, 0x1f, RZ ;  /* 0x0000001f46037819 */ /* 0x000fe800000006ff */
[----:B------:R-:W1:Y:S02]  /*6220*/  SYNCS.PHASECHK.TRANS64.TRYWAIT P1, [UR48+0x110], R3 ;  /* 0x00011003ff0075a7 */ /* 0x000e640008021130 */
[----:B-1----:R-:W-:Y:S05]  /*6230*/  @!P1 BRA `(.L_x_108) ;  /* 0x0000003000d49947 */ /* 0x002fea0003800000 */
.L_x_107:
[----:B------:R-:W-:Y:S05]  /*6240*/  BSYNC B0 ;  /* 0x0000000000007941 */ /* 0x000fea0003800000 */
.L_x_106:
[----:B------:R-:W-:Y:S01]  /*6250*/  ISETP.NE.AND P1, PT, R82, RZ, PT ;  /* 0x000000ff5200720c */ /* 0x000fe20003f25270 */
[----:B------:R-:W-:Y:S11]  /*6260*/  HFMA2 R39, -RZ, RZ, 0, 5.9604644775390625e-08 ;  /* 0x00000001ff277431 */ /* 0x000ff600000001ff */
[----:B------:R-:W-:Y:S01]  /*6270*/  @!UPT UIADD3 URZ, UPT, UPT, URZ, URZ, URZ ;  /* 0x000000fffffff290 */ /* 0x000fe2000fffe0ff */
[----:B------:R-:W-:Y:S05]  /*6280*/  @P1 WARPSYNC.ALL ;  /* 0x0000000000001948 */ /* 0x000fea0003800000 */
[----:B------:R3:W1:Y:S04]  /*6290*/  @P1 LDSM.16.M88.4 R40, [R80+UR48+0x400] ;  /* 0x000400305028183b */ /* 0x0006680008000200 */
[----:B------:R3:W1:Y:S02]  /*62a0*/  @P1 LDSM.16.M88.4 R48, [R77+0x400] ;  /* 0x000400004d30183b */ /* 0x0006640000000200 */
.L_x_105:
[----:B------:R-:W-:Y:S05]  /*62b0*/  BSYNC B1 ;  /* 0x0000000000017941 */ /* 0x000fea0003800000 */
.L_x_104:
[----:B-1----:R-:W-:Y:S04]  /*62c0*/  SHF.R.U32.HI R2, RZ, 0x15, R34 ;  /* 0x00000015ff027819 */ /* 0x002fe80000011622 */
[----:B------:R-:W-:Y:S01]  /*62d0*/  LOP3.LUT P1, RZ, R2, 0x3, R65, 0x48, !PT ;  /* 0x0000000302ff7812 */ /* 0x000fe20007824841 */
[----:B------:R-:W-:Y:S01]  /*62e0*/  @!UPT UIADD3 URZ, UPT, UPT, URZ, URZ, URZ ;  /* 0x000000fffffff290 */ /* 0x000fe2000fffe0ff */
[----:B----4-:R-:W-:Y:S11]  /*62f0*/  @P0 BRA `(.L_x_109) ;  /* 0x0000000000080947 */ /* 0x010ff60003800000 */
[----:B------:R-:W1:Y:S02]  /*6300*/  SYNCS.PHASECHK.TRANS64.TRYWAIT P0, [R79+URZ+0x180], R0 ;  /* 0x000180004f0075a7 */ /* 0x000e6400080011ff */
[----:B-1----:R-:W-:Y:S05]  /*6310*/  @!P0 BRA `(.L_x_110) ;  /* 0x0000003000b48947 */ /* 0x002fea0003800000 */
.L_x_109:
[----:B------:R-:W-:Y:S05]  /*6320*/  @!P1 BRA `(.L_x_111) ;  /* 0x0000000000409947 */ /* 0x000fea0003800000 */
[----:B------:R-:W4:Y:S01]  /*6330*/  LDCU.64 UR8, c[0x4][0x70] ;  /* 0x01000e00ff0877ac */ /* 0x000f220008000a00 */
[----:B------:R-:W-:Y:S01]  /*6340*/  MOV R3, 0x0 ;  /* 0x0000000000037802 */ /* 0x000fe20000000f00 */
[----:B------:R-:W-:Y:S02]  /*6350*/  HFMA2 R12, -RZ, RZ, 0, 5.9604644775390625e-08 ;  /* 0x00000001ff0c7431 */ /* 0x000fe400000001ff */
[----:B------:R-:W-:Y:S02]  /*6360*/  IMAD.MOV.U32 R8, RZ, RZ, 0x192 ;  /* 0x00000192ff087424 */ /* 0x000fe400078e00ff */
[----:B------:R-:W-:Y:S01]  /*6370*/  IMAD.MOV.U32 R13, RZ, RZ, RZ ;  /* 0x000000ffff0d7224 */ /* 0x000fe200078e00ff */
[----:B------:R-:W5:Y:S01]  /*6380*/  LDCU.64 UR6, c[0x4][0x78] ;  /* 0x01000f00ff0677ac */ /* 0x000f620008000a00 */
[----:B------:R-:W1:Y:S01]  /*6390*/  LDC.64 R2, c[0x4][R3] ;  /* 0x0100000003027b82 */ /* 0x000e620000000a00 */
[----:B------:R-:W2:Y:S01]  /*63a0*/  LDCU.64 UR4, c[0x4][0x10] ;  /* 0x01000200ff0477ac */ /* 0x000ea20008000a00 */
[----:B----4-:R-:W-:Y:S01]  /*63b0*/  MOV R5, UR9 ;  /* 0x0000000900057c02 */ /* 0x010fe20008000f00 */
[----:B------:R-:W-:Y:S01]  /*63c0*/  IMAD.U32 R4, RZ, RZ, UR8 ;  /* 0x00000008ff047e24 */ /* 0x000fe2000f8e00ff */
[----:B-----5:R-:W-:Y:S01]  /*63d0*/  MOV R7, UR7 ;  /* 0x0000000700077c02 */ /* 0x020fe20008000f00 */
[----:B------:R-:W-:Y:S01]  /*63e0*/  IMAD.U32 R6, RZ, RZ, UR6 ;  /* 0x00000006ff067e24 */ /* 0x000fe2000f8e00ff */
[----:B--2---:R-:W-:Y:S01]  /*63f0*/  MOV R11, UR5 ;  /* 0x00000005000b7c02 */ /* 0x004fe20008000f00 */
[----:B------:R-:W-:Y:S02]  /*6400*/  IMAD.U32 R10, RZ, RZ, UR4 ;  /* 0x00000004ff0a7e24 */ /* 0x000fe4000f8e00ff */
[----:B------:R-:W-:Y:S07]  /*6410*/  LEPC R20, `(.L_x_111) ;  /* 0x000000001014794e */ /* 0x000fee0000000000 */
[----:B-1-3--:R-:W-:Y:S05]  /*6420*/  CALL.ABS.NOINC R2 ;  /* 0x0000000002007343 */ /* 0x00afea0003c00000 */
.L_x_111:
[----:B------:R-:W-:Y:S05]  /*6430*/  WARPSYNC.ALL ;  /* 0x0000000000007948 */ /* 0x000fea0003800000 */
[----:B------:R-:W-:Y:S01]  /*6440*/  R2UR UR4, R34 ;  /* 0x00000000220472ca */ /* 0x000fe200000e0000 */
[--C-:B------:R-:W-:Y:S01]  /*6450*/  HADD2.F32 R20, -RZ, R40.reuse.H0_H0 ;  /* 0x20000028ff147230 */ /* 0x100fe20000004100 */
[----:B------:R-:W-:Y:S01]  /*6460*/  ISETP.NE.AND P0, PT, R72, RZ, PT ;  /* 0x000000ff4800720c */ /* 0x000fe20003f05270 */
[----:B------:R-:W-:Y:S01]  /*6470*/  HADD2.F32 R21, -RZ, R40.H1_H1 ;  /* 0x30000028ff157230 */ /* 0x000fe20000004100 */
[----:B------:R-:W-:Y:S01]  /*6480*/  BSSY.RECONVERGENT B0, `(.L_x_112) ;  /* 0x000004c000007945 */ /* 0x000fe20003800200 */
[----:B------:R-:W-:Y:S02]  /*6490*/  HADD2.F32 R36, -RZ, R41.H1_H1 ;  /* 0x30000029ff247230 */ /* 0x000fe40000004100 */
[----:B------:R-:W-:Y:S02]  /*64a0*/  HADD2.F32 R37, -RZ, R43.H0_H0 ;  /* 0x2000002bff257230 */ /* 0x000fe40000004100 */
[----:B------:R-:W-:Y:S04]  /*64b0*/  HADD2.F32 R38, -RZ, R51.H1_H1 ;  /* 0x30000033ff267230 */ /* 0x000fe80000004100 */
[----:B------:R-:W1:Y:S02]  /*64c0*/  LDTM.16dp256bit.x4 R4, tmem[UR4] ;  /* 0x00000004000479ee */ /* 0x000e640008120000 */
[C---:B-12---:R-:W-:Y:S01]  /*64d0*/  FMUL R0, R33.reuse, R4 ;  /* 0x0000000421007220 */ /* 0x046fe20000400000 */
[C---:B------:R-:W-:Y:S01]  /*64e0*/  FMUL R2, R33.reuse, R5 ;  /* 0x0000000521027220 */ /* 0x040fe20000400000 */
[C---:B------:R-:W-:Y:S01]  /*64f0*/  FMUL R3, R33.reuse, R6 ;  /* 0x0000000621037220 */ /* 0x040fe20000400000 */
[----:B------:R-:W-:Y:S01]  /*6500*/  FMUL R7, R33, R7 ;  /* 0x0000000721077220 */ /* 0x000fe20000400000 */
[C---:B------:R-:W-:Y:S01]  /*6510*/  FFMA R0, R35.reuse, R20, R0 ;  /* 0x0000001423007223 */ /* 0x040fe20000000000 */
[----:B------:R-:W-:Y:S02]  /*6520*/  HADD2.F32 R20, -RZ, R41.H0_H0 ;  /* 0x20000029ff147230 */ /* 0x000fe40000004100 */
[----:B------:R-:W-:Y:S01]  /*6530*/  FFMA R2, R35, R21, R2 ;  /* 0x0000001523027223 */ /* 0x000fe20000000002 */
[--C-:B------:R-:W-:Y:S02]  /*6540*/  HADD2.F32 R21, -RZ, R42.reuse.H0_H0 ;  /* 0x2000002aff157230 */ /* 0x100fe40000004100 */
[C---:B------:R-:W-:Y:S01]  /*6550*/  FMUL R4, R33.reuse, R8 ;  /* 0x0000000821047220 */ /* 0x040fe20000400000 */
[----:B------:R-:W-:Y:S01]  /*6560*/  FMUL R5, R33, R9 ;  /* 0x0000000921057220 */ /* 0x000fe20000400000 */
[C---:B------:R-:W-:Y:S01]  /*6570*/  FFMA R3, R35.reuse, R20, R3 ;  /* 0x0000001423037223 */ /* 0x040fe20000000003 */
[----:B------:R-:W-:Y:S01]  /*6580*/  HADD2.F32 R20, -RZ, R42.H1_H1 ;  /* 0x3000002aff147230 */ /* 0x000fe20000004100 */
[----:B------:R-:W-:Y:S01]  /*6590*/  F2FP.F16.F32.PACK_AB R44, R2, R0 ;  /* 0x00000000022c723e */ /* 0x000fe200000000ff */
[C---:B------:R-:W-:Y:S01]  /*65a0*/  FFMA R7, R35.reuse, R36, R7 ;  /* 0x0000002423077223 */ /* 0x040fe20000000007 */
[----:B------:R-:W-:Y:S01]  /*65b0*/  FFMA R4, R35, R21, R4 ;  /* 0x0000001523047223 */ /* 0x000fe20000000004 */
[----:B------:R-:W-:Y:S01]  /*65c0*/  FMUL R6, R33, R10 ;  /* 0x0000000a21067220 */ /* 0x000fe20000400000 */
[----:B------:R-:W-:Y:S02]  /*65d0*/  HADD2.F32 R36, -RZ, R43.H1_H1 ;  /* 0x3000002bff247230 */ /* 0x000fe40000004100 */
[----:B------:R-:W-:Y:S01]  /*65e0*/  FFMA R5, R35, R20, R5 ;  /* 0x0000001423057223 */ /* 0x000fe20000000005 */
[----:B------:R-:W-:Y:S01]  /*65f0*/  FMUL R11, R33, R11 ;  /* 0x0000000b210b7220 */ /* 0x000fe20000400000 */
[----:B------:R-:W-:Y:S01]  /*6600*/  FFMA R6, R35, R37, R6 ;  /* 0x0000002523067223 */ /* 0x000fe20000000006 */
[--C-:B------:R-:W-:Y:S02]  /*6610*/  HADD2.F32 R20, -RZ, R48.reuse.H0_H0 ;  /* 0x20000030ff147230 */ /* 0x100fe40000004100 */
[----:B------:R-:W-:Y:S01]  /*6620*/  FMUL R8, R33, R12 ;  /* 0x0000000c21087220 */ /* 0x000fe20000400000 */
[----:B------:R-:W-:Y:S01]  /*6630*/  FFMA R11, R35, R36, R11 ;  /* 0x00000024230b7223 */ /* 0x000fe2000000000b */
[----:B------:R-:W-:Y:S02]  /*6640*/  HADD2.F32 R36, -RZ, R48.H1_H1 ;  /* 0x30000030ff247230 */ /* 0x000fe40000004100 */
[C---:B------:R-:W-:Y:S01]  /*6650*/  FMUL R9, R33.reuse, R13 ;  /* 0x0000000d21097220 */ /* 0x040fe20000400000 */
[--C-:B------:R-:W-:Y:S02]  /*6660*/  HADD2.F32 R21, -RZ, R49.reuse.H0_H0 ;  /* 0x20000031ff157230 */ /* 0x100fe40000004100 */
[----:B------:R-:W-:Y:S01]  /*6670*/  FMUL R10, R33, R14 ;  /* 0x0000000e210a7220 */ /* 0x000fe20000400000 */
[C---:B------:R-:W-:Y:S01]  /*6680*/  FFMA R8, R35.reuse, R20, R8 ;  /* 0x0000001423087223 */ /* 0x040fe20000000008 */
[C---:B------:R-:W-:Y:S01]  /*6690*/  FFMA R9, R35.reuse, R36, R9 ;  /* 0x0000002423097223 */ /* 0x040fe20000000009 */
[----:B------:R-:W-:Y:S02]  /*66a0*/  HADD2.F32 R20, -RZ, R49.H1_H1 ;  /* 0x30000031ff147230 */ /* 0x000fe40000004100 */
[----:B------:R-:W-:Y:S01]  /*66b0*/  FFMA R10, R35, R21, R10 ;  /* 0x00000015230a7223 */ /* 0x000fe2000000000a */
[C---:B------:R-:W-:Y:S01]  /*66c0*/  FMUL R15, R33.reuse, R15 ;  /* 0x0000000f210f7220 */ /* 0x040fe20000400000 */
[--C-:B------:R-:W-:Y:S02]  /*66d0*/  HADD2.F32 R21, -RZ, R50.reuse.H0_H0 ;  /* 0x20000032ff157230 */ /* 0x100fe40000004100 */
[C---:B------:R-:W-:Y:S01]  /*66e0*/  FMUL R12, R33.reuse, R16 ;  /* 0x00000010210c7220 */ /* 0x040fe20000400000 */
[----:B------:R-:W-:Y:S02]  /*66f0*/  HADD2.F32 R36, -RZ, R50.H1_H1 ;  /* 0x30000032ff247230 */ /* 0x000fe40000004100 */
[C---:B------:R-:W-:Y:S01]  /*6700*/  FMUL R13, R33.reuse, R17 ;  /* 0x00000011210d7220 */ /* 0x040fe20000400000 */
[----:B------:R-:W-:Y:S02]  /*6710*/  HADD2.F32 R37, -RZ, R51.H0_H0 ;  /* 0x20000033ff257230 */ /* 0x000fe40000004100 */
[----:B------:R-:W-:Y:S01]  /*6720*/  FMUL R14, R33, R18 ;  /* 0x00000012210e7220 */ /* 0x000fe20000400000 */
[----:B------:R-:W-:Y:S01]  /*6730*/  FFMA R15, R35, R20, R15 ;  /* 0x00000014230f7223 */ /* 0x000fe2000000000f */
[----:B------:R-:W-:Y:S01]  /*6740*/  FMUL R19, R33, R19 ;  /* 0x0000001321137220 */ /* 0x000fe20000400000 */
[C---:B------:R-:W-:Y:S01]  /*6750*/  FFMA R12, R35.reuse, R21, R12 ;  /* 0x00000015230c7223 */ /* 0x040fe2000000000c */
[C---:B------:R-:W-:Y:S01]  /*6760*/  FFMA R13, R35.reuse, R36, R13 ;  /* 0x00000024230d7223 */ /* 0x040fe2000000000d */
[C---:B------:R-:W-:Y:S01]  /*6770*/  FFMA R14, R35.reuse, R37, R14 ;  /* 0x00000025230e7223 */ /* 0x040fe2000000000e */
[----:B------:R-:W-:Y:S01]  /*6780*/  FFMA R19, R35, R38, R19 ;  /* 0x0000002623137223 */ /* 0x000fe20000000013 */
[----:B------:R-:W-:Y:S02]  /*6790*/  F2FP.F16.F32.PACK_AB R45, R7, R3 ;  /* 0x00000003072d723e */ /* 0x000fe400000000ff */
[----:B------:R-:W-:Y:S02]  /*67a0*/  F2FP.F16.F32.PACK_AB R46, R5, R4 ;  /* 0x00000004052e723e */ /* 0x000fe400000000ff */
[----:B------:R-:W-:Y:S02]  /*67b0*/  F2FP.F16.F32.PACK_AB R47, R11, R6 ;  /* 0x000000060b2f723e */ /* 0x000fe400000000ff */
[----:B------:R-:W-:Y:S02]  /*67c0*/  F2FP.F16.F32.PACK_AB R84, R9, R8 ;  /* 0x000000080954723e */ /* 0x000fe400000000ff */
[----:B------:R-:W-:Y:S01]  /*67d0*/  F2FP.F16.F32.PACK_AB R85, R15, R10 ;  /* 0x0000000a0f55723e */ /* 0x000fe200000000ff */
[----:B------:R1:W-:Y:S01]  /*67e0*/  STSM.16.M88.4 [R78+0x400], R44 ;  /* 0x0004002c4e007844 */ /* 0x0003e20000000200 */
[----:B------:R-:W-:Y:S02]  /*67f0*/  F2FP.F16.F32.PACK_AB R86, R13, R12 ;  /* 0x0000000c0d56723e */ /* 0x000fe400000000ff */
[----:B------:R-:W-:Y:S05]  /*6800*/  F2FP.F16.F32.PACK_AB R87, R19, R14 ;  /* 0x0000000e1357723e */ /* 0x000fea00000000ff */
[----:B------:R1:W-:Y:S01]  /*6810*/  STSM.16.M88.4 [R77+0x400], R84 ;  /* 0x000400544d007844 */ /* 0x0003e20000000200 */
[----:B------:R-:W-:Y:S01]  /*6820*/  @!PT LDS RZ, [RZ] ;  /* 0x00000000fffff984 */ /* 0x000fe20000000800 */
[----:B------:R-:W-:Y:S01]  /*6830*/  @!PT LDS RZ, [RZ] ;  /* 0x00000000fffff984 */ /* 0x000fe20000000800 */
[----:B------:R-:W-:Y:S01]  /*6840*/  @!PT LDS RZ, [RZ] ;  /* 0x00000000fffff984 */ /* 0x000fe20000000800 */
[----:B------:R-:W-:Y:S01]  /*6850*/  @!PT LDS RZ, [RZ] ;  /* 0x00000000fffff984 */ /* 0x000fe20000000800 */
[----:B------:R2:W-:Y:S07]  /*6860*/  MEMBAR.ALL.CTA ;  /* 0x0000000000007992 */ /* 0x0005ee0000008000 */
[----:B--2---:R-:W2:Y:S02]  /*6870*/  FENCE.VIEW.ASYNC.S ;  /* 0x00000000000073c6 */ /* 0x004ea40000000000 */
[----:B--2---:R-:W-:Y:S06]  /*6880*/  BAR.SYNC.DEFER_BLOCKING 0x1, 0x80 ;  /* 0x0042000000007b1d */ /* 0x004fec0000010000 */
[----:B------:R-:W-:Y:S05]  /*6890*/  @P0 BRA `(.L_x_113) ;  /* 0x0000000000280947 */ /* 0x000fea0003800000 */
[----:B------:R-:W-:Y:S02]  /*68a0*/  UIADD3 UR4, UPT, UPT, UR48, 0x400, URZ ;  /* 0x0000040030047890 */ /* 0x000fe4000fffe0ff */
[----:B------:R-:W-:Y:S01]  /*68b0*/  UIADD3 UR6, UP0, UPT, UR52, 0x680, URZ ;  /* 0x0000068034067890 */ /* 0x000fe2000ff1e0ff */
[----:B------:R-:W-:Y:S03]  /*68c0*/  UMOV UR43, UR36 ;  /* 0x00000024002b7c82 */ /* 0x000fe60008000000 */
[----:B------:R-:W-:Y:S01]  /*68d0*/  MOV R66, UR4 ;  /* 0x0000000400427c02 */ /* 0x000fe20008000f00 */
[----:B------:R-:W-:Y:S03]  /*68e0*/  UIADD3.X UR7, UPT, UPT, URZ, UR53, URZ, UP0, !UPT ;  /* 0x00000035ff077290 */ /* 0x000fe600087fe4ff */
[----:B------:R-:W-:Y:S11]  /*68f0*/  R2UR UR40, R66 ;  /* 0x00000000422872ca */ /* 0x000ff600000e0000 */
[----:B------:R-:W-:Y:S02]  /*6900*/  @!UPT UIADD3 URZ, UPT, UPT, URZ, URZ, URZ ;  /* 0x000000fffffff290 */ /* 0x000fe4000fffe0ff */
[----:B------:R2:W-:Y:S01]  /*6910*/  UTMASTG.3D [UR40], [UR6] ;  /* 0x00000028060073b5 */ /* 0x0005e20008010000 */
[----:B------:R0:W-:Y:S01]  /*6920*/  UTMACMDFLUSH ;  /* 0x00000000000079b7 */ /* 0x0001e20000000000 */
[----:B--2---:R-:W-:Y:S04]  /*6930*/  DEPBAR.LE SB0, 0x1 ;  /* 0x000080400000791a */ /* 0x004fe80000000000 */
.L_x_113:
[----:B------:R-:W-:Y:S05]  /*6940*/  BSYNC.RECONVERGENT B0 ;  /* 0x0000000000007941 */ /* 0x000fea0003800200 */
.L_x_112:
[----:B------:R-:W-:Y:S01]  /*6950*/  BAR.SYNC.DEFER_BLOCKING 0x1, 0x80 ;  /* 0x0042000000007b1d */ /* 0x000fe20000010000 */
[----:B------:R-:W-:Y:S01]  /*6960*/  ISETP.NE.AND P1, PT, R76, RZ, PT ;  /* 0x000000ff4c00720c */ /* 0x000fe20003f25270 */
[----:B------:R-:W-:Y:S01]  /*6970*/  UISETP.NE.AND UP0, UPT, UR49, URZ, UPT ;  /* 0x000000ff3100728c */ /* 0x000fe2000bf05270 */
[----:B------:R-:W-:Y:S11]  /*6980*/  LEA R3, R39, UR48, 0x3 ;  /* 0x0000003027037c11 */ /* 0x000ff6000f8e18ff */
[----:B------:R-:W-:Y:S01]  /*6990*/  @P1 SHF.L.U32 R2, R70, 0x1f, RZ ;  /* 0x0000001f46021819 */ /* 0x000fe200000006ff */
[----:B------:R-:W-:Y:S06]  /*69a0*/  BRA.U !UP0, `(.L_x_114) ;  /* 0x0000000108247547 */ /* 0x000fec000b800000 */
[----:B------:R-:W-:Y:S01]  /*69b0*/  IMAD.U32 R5, RZ, RZ, UR51 ;  /* 0x00000033ff057e24 */ /* 0x000fe2000f8e00ff */
[----:B------:R-:W-:Y:S01]  /*69c0*/  MOV R0, UR37 ;  /* 0x0000002500007c02 */ /* 0x000fe20008000f00 */
[----:B------:R-:W-:Y:S03]  /*69d0*/  UIADD3 UR51, UPT, UPT, UR51, 0x1, URZ ;  /* 0x0000000133337890 */ /* 0x000fe6000fffe0ff */
[----:B------:R-:W-:Y:S01]  /*69e0*/  @P1 LEA R5, R5, UR48, 0x3 ;  /* 0x0000003005051c11 */ /* 0x000fe2000f8e18ff */
[----:B------:R-:W-:Y:S04]  /*69f0*/  UISETP.NE.AND UP0, UPT, UR51, 0x4, UPT ;  /* 0x000000043300788c */ /* 0x000fe8000bf05270 */
[----:B------:R-:W-:Y:S01]  /*6a00*/  @P1 VIADD R5, R5, 0x130 ;  /* 0x0000013005051836 */ /* 0x000fe20000000000 */
[----:B------:R-:W-:Y:S04]  /*6a10*/  USEL UR51, UR51, URZ, UP0 ;  /* 0x000000ff33337287 */ /* 0x000fe80008000000 */
[----:B------:R-:W-:Y:S04]  /*6a20*/  @P1 PRMT R0, R0, 0x654, R5 ;  /* 0x0000065400001816 */ /* 0x000fe80000000005 */
[----:B------:R2:W-:Y:S04]  /*6a30*/  @P1 SYNCS.ARRIVE.TRANS64.RED.A1T0 RZ, [R0+URZ], RZ ;  /* 0x000000ff00ff19a7 */ /* 0x0005e800081004ff */
.L_x_114:
[----:B------:R-:W4:Y:S01]  /*6a40*/  @P1 SYNCS.PHASECHK.TRANS64.TRYWAIT P0, [R3+URZ+0x110], R2 ;  /* 0x00011002030015a7 */ /* 0x000f2200080011ff */
[----:B------:R-:W-:Y:S01]  /*6a50*/  BSSY B1, `(.L_x_115) ;  /* 0x0000013000017945 */ /* 0x000fe20003800000 */
[----:B----4-:R-:W-:Y:S03]  /*6a60*/  @P1 SEL R81, RZ, 0x1, !P0 ;  /* 0x00000001ff511807 */ /* 0x010fe60004000000 */
[----:B------:R-:W-:Y:S05]  /*6a70*/  @!P1 BRA `(.L_x_116) ;  /* 0x0000000000409947 */ /* 0x000fea0003800000 */
[----:B------:R-:W-:Y:S01]  /*6a80*/  ISETP.NE.AND P1, PT, R82, RZ, PT ;  /* 0x000000ff5200720c */ /* 0x000fe20003f25270 */
[----:B------:R-:W-:Y:S01]  /*6a90*/  BSSY B0, `(.L_x_117) ;  /* 0x0000009000007945 */ /* 0x000fe20003800000 */
[----:B------:R-:W-:Y:S11]  /*6aa0*/  ISETP.NE.AND P0, PT, R81, RZ, PT ;  /* 0x000000ff5100720c */ /* 0x000ff60003f05270 */
[----:B------:R-:W-:Y:S05]  /*6ab0*/  @P1 IMAD R4, R39, 0x1000, R80 ;  /* 0x0000100027041824 */ /* 0x000fea00078e0250 */
[----:B------:R-:W-:Y:S05]  /*6ac0*/  @P1 IADD3 R2, PT, PT, R4, UR48, RZ ;  /* 0x0000003004021c10 */ /* 0x000fea000fffe0ff */
[----:B------:R-:W-:Y:S01]  /*6ad0*/  @P1 IMAD.IADD R2, R71, 0x1, R2 ;  /* 0x0000000147021824 */ /* 0x000fe200078e0202 */
[----:B------:R-:W-:Y:S06]  /*6ae0*/  @P0 BRA `(.L_x_118) ;  /* 0x00000000000c0947 */ /* 0x000fec0003800000 */
[----:B--2---:R-:W-:Y:S04]  /*6af0*/  SHF.L.U32 R0, R70, 0x1f, RZ ;  /* 0x0000001f46007819 */ /* 0x004fe800000006ff */
[----:B------:R-:W2:Y:S02]  /*6b00*/  SYNCS.PHASECHK.TRANS64.TRYWAIT P0, [R3+URZ+0x110], R0 ;  /* 0x00011000030075a7 */ /* 0x000ea400080011ff */
[----:B--2---:R-:W-:Y:S05]  /*6b10*/  @!P0 BRA `(.L_x_119) ;  /* 0x0000002800c88947 */ /* 0x004fea0003800000 */
.L_x_118:
[----:B------:R-:W-:Y:S05]  /*6b20*/  BSYNC B0 ;  /* 0x0000000000007941 */ /* 0x000fea0003800000 */
.L_x_117:
[----:B------:R-:W-:Y:S02]  /*6b30*/  ISETP.NE.AND P0, PT, R82, RZ, PT ;  /* 0x000000ff5200720c */ /* 0x000fe40003f05270 */
[----:B------:R-:W-:Y:S11]  /*6b40*/  IADD3 R39, PT, PT, R39, 0x1, RZ ;  /* 0x0000000127277810 */ /* 0x000ff60007ffe0ff */
[----:B------:R-:W-:Y:S05]  /*6b50*/  @P0 WARPSYNC.ALL ;  /* 0x0000000000000948 */ /* 0x000fea0003800000 */
[----:B------:R4:W1:Y:S04]  /*6b60*/  @P0 LDSM.16.M88.4 R40, [R4+UR48+0x400] ;  /* 0x000400300428083b */ /* 0x0008680008000200 */
[----:B------:R4:W1:Y:S02]  /*6b70*/  @P0 LDSM.16.M88.4 R48, [R2+0x400] ;  /* 0x000400000230083b */ /* 0x0008640000000200 */
.L_x_116:
[----:B------:R-:W-:Y:S05]  /*6b80*/  BSYNC B1 ;  /* 0x0000000000017941 */ /* 0x000fea0003800000 */
.L_x_115:
[----:B--2---:R-:W-:Y:S05]  /*6b90*/  VIADD R0, R34, 0x20 ;  /* 0x0000002022007836 */ /* 0x004fea0000000000 */
[----:B------:R-:W-:Y:S04]  /*6ba0*/  SHF.R.U32.HI R0, RZ, 0x15, R0 ;  /* 0x00000015ff007819 */ /* 0x000fe80000011600 */
[----:B------:R-:W-:Y:S11]  /*6bb0*/  LOP3.LUT P0, RZ, R0, 0x3, R65, 0x48, !PT ;  /* 0x0000000300ff7812 */ /* 0x000ff60007804841 */
[----:B------:R-:W-:Y:S02]  /*6bc0*/  @!UPT UIADD3 URZ, UPT, UPT, URZ, URZ, URZ ;  /* 0x000000fffffff290 */ /* 0x000fe4000fffe0ff */
[----:B------:R-:W-:Y:S05]  /*6bd0*/  @!P0 BRA `(.L_x_120) ;  /* 0x0000000000408947 */ /* 0x000fea0003800000 */
[----:B------:R-:W2:Y:S01]  /*6be0*/  LDCU.64 UR8, c[0x4][0x70] ;  /* 0x01000e00ff0877ac */ /* 0x000ea20008000a00 */
[----:B------:R-:W-:Y:S01]  /*6bf0*/  MOV R3, 0x0 ;  /* 0x0000000000037802 */ /* 0x000fe20000000f00 */
[----:B------:R-:W-:Y:S02]  /*6c00*/  HFMA2 R12, -RZ, RZ, 0, 5.9604644775390625e-08 ;  /* 0x00000001ff0c7431 */ /* 0x000fe400000001ff */
[----:B------:R-:W-:Y:S02]  /*6c10*/  IMAD.MOV.U32 R8, RZ, RZ, 0x192 ;  /* 0x00000192ff087424 */ /* 0x000fe400078e00ff */
[----:B------:R-:W-:Y:S01]  /*6c20*/  IMAD.MOV.U32 R13, RZ, RZ, RZ ;  /* 0x000000ffff0d7224 */ /* 0x000fe200078e00ff */
[----:B------:R-:W5:Y:S01]  /*6c30*/  LDCU.64 UR6, c[0x4][0x78] ;  /* 0x01000f00ff0677ac */ /* 0x000f620008000a00 */
[----:B----4-:R-:W4:Y:S01]  /*6c40*/  LDC.64 R2, c[0x4][R3] ;  /* 0x0100000003027b82 */ /* 0x010f220000000a00 */
[----:B------:R-:W3:Y:S01]  /*6c50*/  LDCU.64 UR4, c[0x4][0x10] ;  /* 0x01000200ff0477ac */ /* 0x000ee20008000a00 */
[----:B--2---:R-:W-:Y:S01]  /*6c60*/  MOV R5, UR9 ;  /* 0x0000000900057c02 */ /* 0x004fe20008000f00 */
[----:B------:R-:W-:Y:S01]  /*6c70*/  IMAD.U32 R4, RZ, RZ, UR8 ;  /* 0x00000008ff047e24 */ /* 0x000fe2000f8e00ff */
[----:B-----5:R-:W-:Y:S01]  /*6c80*/  MOV R7, UR7 ;  /* 0x0000000700077c02 */ /* 0x020fe20008000f00 */
[----:B------:R-:W-:Y:S01]  /*6c90*/  IMAD.U32 R6, RZ, RZ, UR6 ;  /* 0x00000006ff067e24 */ /* 0x000fe2000f8e00ff */
[----:B---3--:R-:W-:Y:S01]  /*6ca0*/  MOV R11, UR5 ;  /* 0x00000005000b7c02 */ /* 0x008fe20008000f00 */
[----:B------:R-:W-:Y:S02]  /*6cb0*/  IMAD.U32 R10, RZ, RZ, UR4 ;  /* 0x00000004ff0a7e24 */ /* 0x000fe4000f8e00ff */
[----:B------:R-:W-:Y:S07]  /*6cc0*/  LEPC R20, `(.L_x_120) ;  /* 0x000000001014794e */ /* 0x000fee0000000000 */
[----:B-1--4-:R-:W-:Y:S05]  /*6cd0*/  CALL.ABS.NOINC R2 ;  /* 0x0000000002007343 */ /* 0x012fea0003c00000 */
.L_x_120:
[----:B------:R-:W-:Y:S01]  /*6ce0*/  ISETP.NE.AND P6, PT, R76, RZ, PT ;  /* 0x000000ff4c00720c */ /* 0x000fe20003fc5270 */
[----:B------:R-:W-:Y:S05]  /*6cf0*/  WARPSYNC.ALL ;  /* 0x0000000000007948 */ /* 0x000fea0003800000 */
[----:B------:R-:W-:Y:S01]  /*6d00*/  R2UR UR4, R34 ;  /* 0x00000000220472ca */ /* 0x000fe200000e0000 */
[--C-:B-1----:R-:W-:Y:S01]  /*6d10*/  HADD2.F32 R20, -RZ, R40.reuse.H0_H0 ;  /* 0x20000028ff147230 */ /* 0x102fe20000004100 */
[----:B------:R-:W-:Y:S01]  /*6d20*/  ISETP.NE.AND P0, PT, R72, RZ, PT ;  /* 0x000000ff4800720c */ /* 0x000fe20003f05270 */
[----:B------:R-:W-:Y:S01]  /*6d30*/  HADD2.F32 R21, -RZ, R40.H1_H1 ;  /* 0x30000028ff157230 */ /* 0x000fe20000004100 */
[----:B------:R-:W-:Y:S01]  /*6d40*/  MOV R38, UR51 ;  /* 0x0000003300267c02 */ /* 0x000fe20008000f00 */
[--C-:B------:R-:W-:Y:S01]  /*6d50*/  HADD2.F32 R36, -RZ, R41.reuse.H1_H1 ;  /* 0x30000029ff247230 */ /* 0x100fe20000004100 */
[----:B------:R-:W-:Y:S01]  /*6d60*/  MOV R83, UR37 ;  /* 0x0000002500537c02 */ /* 0x000fe20008000f00 */
[----:B------:R-:W-:Y:S01]  /*6d70*/  HADD2.F32 R37, -RZ, R48.H0_H0 ;  /* 0x20000030ff257230 */ /* 0x000fe20000004100 */
[----:B------:R-:W-:Y:S01]  /*6d80*/  @P6 LEA R38, R38, UR48, 0x3 ;  /* 0x0000003026266c11 */ /* 0x000fe2000f8e18ff */
[----:B------:R-:W-:Y:S01]  /*6d90*/  BSSY.RECONVERGENT B0, `(.L_x_121) ;  /* 0x000004d000007945 */ /* 0x000fe20003800200 */
[----:B------:R-:W-:Y:S02]  /*6da0*/  @P6 SHF.L.U32 R88, R70, 0x1f, RZ ;  /* 0x0000001f46586819 */ /* 0x000fe400000006ff */
[----:B------:R-:W-:Y:S01]  /*6db0*/  @P6 IADD3 R38, PT, PT, R38, 0x130, RZ ;  /* 0x0000013026266810 */ /* 0x000fe20007ffe0ff */
[----:B----4-:R-:W1:Y:S03]  /*6dc0*/  LDTM.16dp256bit.x4 R4, tmem[UR4+0x20] ;  /* 0x00002004000479ee */ /* 0x010e660008120000 */
[----:B------:R-:W-:Y:S02]  /*6dd0*/  @P6 PRMT R38, R83, 0x654, R38 ;  /* 0x0000065453266816 */ /* 0x000fe40000000026 */
[----:B------:R-:W-:Y:S01]  /*6de0*/  LEA R83, R39, UR48, 0x3 ;  /* 0x0000003027537c11 */ /* 0x000fe2000f8e18ff */
[C---:B-1----:R-:W-:Y:S01]  /*6df0*/  FMUL R0, R33.reuse, R4 ;  /* 0x0000000421007220 */ /* 0x042fe20000400000 */
[C---:B------:R-:W-:Y:S01]  /*6e00*/  FMUL R2, R33.reuse, R5 ;  /* 0x0000000521027220 */ /* 0x040fe20000400000 */
[C---:B------:R-:W-:Y:S01]  /*6e10*/  FMUL R3, R33.reuse, R6 ;  /* 0x0000000621037220 */ /* 0x040fe20000400000 */
[----:B------:R-:W-:Y:S01]  /*6e20*/  FMUL R7, R33, R7 ;  /* 0x0000000721077220 */ /* 0x000fe20000400000 */
[C---:B------:R-:W-:Y:S01]  /*6e30*/  FFMA R0, R35.reuse, R20, R0 ;  /* 0x0000001423007223 */ /* 0x040fe20000000000 */
[----:B------:R-:W-:Y:S02]  /*6e40*/  HADD2.F32 R20, -RZ, R41.H0_H0 ;  /* 0x20000029ff147230 */ /* 0x000fe40000004100 */
[----:B------:R-:W-:Y:S01]  /*6e50*/  FFMA R2, R35, R21, R2 ;  /* 0x0000001523027223 */ /* 0x000fe20000000002 */
[C---:B------:R-:W-:Y:S01]  /*6e60*/  FMUL R4, R33.reuse, R8 ;  /* 0x0000000821047220 */ /* 0x040fe20000400000 */
[----:B------:R-:W-:Y:S01]  /*6e70*/  FMUL R5, R33, R9 ;  /* 0x0000000921057220 */ /* 0x000fe20000400000 */
[--C-:B------:R-:W-:Y:S02]  /*6e80*/  HADD2.F32 R21, -RZ, R43.reuse.H0_H0 ;  /* 0x2000002bff157230 */ /* 0x100fe40000004100 */
[C---:B------:R-:W-:Y:S01]  /*6e90*/  FFMA R3, R35.reuse, R20, R3 ;  /* 0x0000001423037223 */ /* 0x040fe20000000003 */
[--C-:B------:R-:W-:Y:S01]  /*6ea0*/  HADD2.F32 R20, -RZ, R42.reuse.H0_H0 ;  /* 0x2000002aff147230 */ /* 0x100fe20000004100 */
[----:B------:R-:W-:Y:S01]  /*6eb0*/  F2FP.F16.F32.PACK_AB R44, R2, R0 ;  /* 0x00000000022c723e */ /* 0x000fe200000000ff */
[----:B------:R-:W-:Y:S01]  /*6ec0*/  FFMA R7, R35, R36, R7 ;  /* 0x0000002423077223 */ /* 0x000fe20000000007 */
[----:B------:R-:W-:Y:S01]  /*6ed0*/  FMUL R6, R33, R10 ;  /* 0x0000000a21067220 */ /* 0x000fe20000400000 */
[----:B------:R-:W-:Y:S02]  /*6ee0*/  HADD2.F32 R36, -RZ, R43.H1_H1 ;  /* 0x3000002bff247230 */ /* 0x000fe40000004100 */
[----:B------:R-:W-:Y:S01]  /*6ef0*/  FFMA R4, R35, R20, R4 ;  /* 0x0000001423047223 */ /* 0x000fe20000000004 */
[----:B------:R-:W-:Y:S01]  /*6f00*/  HADD2.F32 R20, -RZ, R42.H1_H1 ;  /* 0x3000002aff147230 */ /* 0x000fe20000004100 */
[----:B------:R-:W-:Y:S01]  /*6f10*/  F2FP.F16.F32.PACK_AB R45, R7, R3 ;  /* 0x00000003072d723e */ /* 0x000fe200000000ff */
[C---:B------:R-:W-:Y:S01]  /*6f20*/  FMUL R11, R33.reuse, R11 ;  /* 0x0000000b210b7220 */ /* 0x040fe20000400000 */
[C---:B------:R-:W-:Y:S01]  /*6f30*/  FMUL R8, R33.reuse, R12 ;  /* 0x0000000c21087220 */ /* 0x040fe20000400000 */
[----:B------:R-:W-:Y:S01]  /*6f40*/  FMUL R9, R33, R13 ;  /* 0x0000000d21097220 */ /* 0x000fe20000400000 */
[C---:B------:R-:W-:Y:S01]  /*6f50*/  FFMA R5, R35.reuse, R20, R5 ;  /* 0x0000001423057223 */ /* 0x040fe20000000005 */
[----:B------:R-:W-:Y:S02]  /*6f60*/  HADD2.F32 R20, -RZ, R48.H1_H1 ;  /* 0x30000030ff147230 */ /* 0x000fe40000004100 */
[C---:B------:R-:W-:Y:S01]  /*6f70*/  FFMA R6, R35.reuse, R21, R6 ;  /* 0x0000001523067223 */ /* 0x040fe20000000006 */
[C---:B------:R-:W-:Y:S01]  /*6f80*/  FFMA R11, R35.reuse, R36, R11 ;  /* 0x00000024230b7223 */ /* 0x040fe2000000000b */
[C---:B------:R-:W-:Y:S01]  /*6f90*/  FFMA R8, R35.reuse, R37, R8 ;  /* 0x0000002523087223 */ /* 0x040fe20000000008 */
[--C-:B------:R-:W-:Y:S02]  /*6fa0*/  HADD2.F32 R21, -RZ, R49.reuse.H0_H0 ;  /* 0x20000031ff157230 */ /* 0x100fe40000004100 */
[----:B------:R-:W-:Y:S01]  /*6fb0*/  FFMA R9, R35, R20, R9 ;  /* 0x0000001423097223 */ /* 0x000fe20000000009 */
[C---:B------:R-:W-:Y:S01]  /*6fc0*/  FMUL R10, R33.reuse, R14 ;  /* 0x0000000e210a7220 */ /* 0x040fe20000400000 */
[----:B------:R-:W-:Y:S02]  /*6fd0*/  HADD2.F32 R20, -RZ, R49.H1_H1 ;  /* 0x30000031ff147230 */ /* 0x000fe40000004100 */
[C---:B------:R-:W-:Y:S01]  /*6fe0*/  FMUL R15, R33.reuse, R15 ;  /* 0x0000000f210f7220 */ /* 0x040fe20000400000 */
[----:B------:R-:W-:Y:S01]  /*6ff0*/  FMUL R12, R33, R16 ;  /* 0x00000010210c7220 */ /* 0x000fe20000400000 */
[C---:B------:R-:W-:Y:S01]  /*7000*/  FFMA R10, R35.reuse, R21, R10 ;  /* 0x00000015230a7223 */ /* 0x040fe2000000000a */
[--C-:B------:R-:W-:Y:S02]  /*7010*/  HADD2.F32 R21, -RZ, R50.reuse.H0_H0 ;  /* 0x20000032ff157230 */ /* 0x100fe40000004100 */
[----:B------:R-:W-:Y:S01]  /*7020*/  FFMA R15, R35, R20, R15 ;  /* 0x00000014230f7223 */ /* 0x000fe2000000000f */
[----:B------:R-:W-:Y:S02]  /*7030*/  HADD2.F32 R20, -RZ, R50.H1_H1 ;  /* 0x30000032ff147230 */ /* 0x000fe40000004100 */
[C---:B------:R-:W-:Y:S01]  /*7040*/  FMUL R13, R33.reuse, R17 ;  /* 0x00000011210d7220 */ /* 0x040fe20000400000 */
[--C-:B------:R-:W-:Y:S02]  /*7050*/  HADD2.F32 R37, -RZ, R51.reuse.H0_H0 ;  /* 0x20000033ff257230 */ /* 0x100fe40000004100 */
[C---:B------:R-:W-:Y:S01]  /*7060*/  FMUL R14, R33.reuse, R18 ;  /* 0x00000012210e7220 */ /* 0x040fe20000400000 */
[----:B------:R-:W-:Y:S02]  /*7070*/  HADD2.F32 R36, -RZ, R51.H1_H1 ;  /* 0x30000033ff247230 */ /* 0x000fe40000004100 */
        /* <DEDUP_REMOVED lines=21> */
[----:B------:R-:W-:Y:S02]  /*71d0*/  UIADD3 UR8, UP0, UPT, UR52, 0x680, URZ ;  /* 0x0000068034087890 */ /* 0x000fe4000ff1e0ff */
[----:B------:R-:W-:Y:S02]  /*71e0*/  UIADD3 UR5, UPT, UPT, UR41, 0x20, URZ ;  /* 0x0000002029057890 */ /* 0x000fe4000fffe0ff */
[----:B------:R-:W-:Y:S02]  /*71f0*/  UIADD3 UR4, UPT, UPT, UR48, 0x1400, URZ ;  /* 0x0000140030047890 */ /* 0x000fe4000fffe0ff */
[----:B------:R-:W-:Y:S01]  /*7200*/  UIADD3.X UR9, UPT, UPT, URZ, UR53, URZ, UP0, !UPT ;  /* 0x00000035ff097290 */ /* 0x000fe200087fe4ff */
[----:B------:R-:W-:Y:S01]  /*7210*/  UMOV UR6, UR42 ;  /* 0x0000002a00067c82 */ /* 0x000fe20008000000 */
[----:B------:R-:W-:Y:S07]  /*7220*/  UMOV UR7, UR36 ;  /* 0x0000002400077c82 */ /* 0x000fee0008000000 */
[----:B------:R2:W-:Y:S01]  /*7230*/  UTMASTG.3D [UR4], [UR8] ;  /* 0x00000004080073b5 */ /* 0x0005e20008010000 */
[----:B------:R0:W-:Y:S01]  /*7240*/  UTMACMDFLUSH ;  /* 0x00000000000079b7 */ /* 0x0001e20000000000 */
[----:B--2---:R-:W-:Y:S04]  /*7250*/  DEPBAR.LE SB0, 0x1 ;  /* 0x000080400000791a */ /* 0x004fe80000000000 */
.L_x_122:
[----:B------:R-:W-:Y:S05]  /*7260*/  BSYNC.RECONVERGENT B0 ;  /* 0x0000000000007941 */ /* 0x000fea0003800200 */
.L_x_121:
[----:B------:R-:W-:Y:S01]  /*7270*/  BAR.SYNC.DEFER_BLOCKING 0x1, 0x80 ;  /* 0x0042000000007b1d */ /* 0x000fe20000010000 */
[----:B------:R-:W-:Y:S04]  /*7280*/  UIADD3 UR40, UPT, UPT, UR51, 0x1, URZ ;  /* 0x0000000133287890 */ /* 0x000fe8000fffe0ff */
[----:B------:R-:W-:Y:S04]  /*7290*/  UISETP.NE.AND UP0, UPT, UR40, 0x4, UPT ;  /* 0x000000042800788c */ /* 0x000fe8000bf05270 */
[----:B------:R-:W-:Y:S01]  /*72a0*/  USEL UR40, UR40, URZ, UP0 ;  /* 0x000000ff28287287 */ /* 0x000fe20008000000 */
[----:B------:R2:W-:Y:S01]  /*72b0*/  @P6 SYNCS.ARRIVE.TRANS64.RED.A1T0 RZ, [R38+URZ], RZ ;  /* 0x000000ff26ff69a7 */ /* 0x0005e200081004ff */
[----:B------:R-:W-:Y:S01]  /*72c0*/  BSSY B1, `(.L_x_123) ;  /* 0x0000014000017945 */ /* 0x000fe20003800000 */
[----:B------:R-:W4:Y:S02]  /*72d0*/  @P6 SYNCS.PHASECHK.TRANS64.TRYWAIT P0, [R83+URZ+0x110], R88 ;  /* 0x00011058530065a7 */ /* 0x000f2400080011ff */
[----:B----4-:R-:W-:Y:S01]  /*72e0*/  @P6 SEL R81, RZ, 0x1, !P0 ;  /* 0x00000001ff516807 */ /* 0x010fe20004000000 */
[----:B--2---:R-:W-:Y:S06]  /*72f0*/  @!P6 BRA `(.L_x_124) ;  /* 0x000000000040e947 */ /* 0x004fec0003800000 */
[----:B------:R-:W-:Y:S01]  /*7300*/  ISETP.NE.AND P1, PT, R82, RZ, PT ;  /* 0x000000ff5200720c */ /* 0x000fe20003f25270 */
[----:B------:R-:W-:Y:S01]  /*7310*/  BSSY B0, `(.L_x_125) ;  /* 0x0000009000007945 */ /* 0x000fe20003800000 */
[----:B------:R-:W-:Y:S11]  /*7320*/  ISETP.NE.AND P0, PT, R81, RZ, PT ;  /* 0x000000ff5100720c */ /* 0x000ff60003f05270 */
[----:B------:R-:W-:Y:S05]  /*7330*/  @P1 IMAD R2, R39, 0x1000, R80 ;  /* 0x0000100027021824 */ /* 0x000fea00078e0250 */
[----:B------:R-:W-:Y:S05]  /*7340*/  @P1 IADD3 R0, PT, PT, R2, UR48, RZ ;  /* 0x0000003002001c10 */ /* 0x000fea000fffe0ff */
[----:B------:R-:W-:Y:S01]  /*7350*/  @P1 IMAD.IADD R0, R71, 0x1, R0 ;  /* 0x0000000147001824 */ /* 0x000fe200078e0200 */
[----:B------:R-:W-:Y:S06]  /*7360*/  @P0 BRA `(.L_x_126) ;  /* 0x00000000000c0947 */ /* 0x000fec0003800000 */
[----:B------:R-:W-:Y:S04]  /*7370*/  SHF.L.U32 R4, R70, 0x1f, RZ ;  /* 0x0000001f46047819 */ /* 0x000fe800000006ff */
[----:B------:R-:W2:Y:S02]  /*7380*/  SYNCS.PHASECHK.TRANS64.TRYWAIT P0, [R83+URZ+0x110], R4 ;  /* 0x00011004530075a7 */ /* 0x000ea400080011ff */
[----:B--2---:R-:W-:Y:S05]  /*7390*/  @!P0 BRA `(.L_x_127) ;  /* 0x0000002000bc8947 */ /* 0x004fea0003800000 */
.L_x_126:
[----:B------:R-:W-:Y:S05]  /*73a0*/  BSYNC B0 ;  /* 0x0000000000007941 */ /* 0x000fea0003800000 */
.L_x_125:
[----:B------:R-:W-:Y:S02]  /*73b0*/  ISETP.NE.AND P0, PT, R82, RZ, PT ;  /* 0x000000ff5200720c */ /* 0x000fe40003f05270 */
[----:B------:R-:W-:Y:S11]  /*73c0*/  IADD3 R39, PT, PT, R39, 0x1, RZ ;  /* 0x0000000127277810 */ /* 0x000ff60007ffe0ff */
[----:B------:R-:W-:Y:S05]  /*73d0*/  @P0 WARPSYNC.ALL ;  /* 0x0000000000000948 */ /* 0x000fea0003800000 */
[----:B------:R4:W1:Y:S04]  /*73e0*/  @P0 LDSM.16.M88.4 R40, [R2+UR48+0x400] ;  /* 0x000400300228083b */ /* 0x0008680008000200 */
[----:B------:R4:W1:Y:S02]  /*73f0*/  @P0 LDSM.16.M88.4 R48, [R0+0x400] ;  /* 0x000400000030083b */ /* 0x0008640000000200 */
.L_x_124:
[----:B------:R-:W-:Y:S05]  /*7400*/  BSYNC B1 ;  /* 0x0000000000017941 */ /* 0x000fea0003800000 */
.L_x_123:
[----:B----4-:R-:W-:Y:S05]  /*7410*/  VIADD R0, R34, 0x40 ;  /* 0x0000004022007836 */ /* 0x010fea0000000000 */
[----:B------:R-:W-:Y:S04]  /*7420*/  SHF.R.U32.HI R0, RZ, 0x15, R0 ;  /* 0x00000015ff007819 */ /* 0x000fe80000011600 */
[----:B------:R-:W-:Y:S11]  /*7430*/  LOP3.LUT P0, RZ, R0, 0x3, R65, 0x48, !PT ;  /* 0x0000000300ff7812 */ /* 0x000ff60007804841 */
[----:B------:R-:W-:Y:S02]  /*7440*/  @!UPT UIADD3 URZ, UPT, UPT, URZ, URZ, URZ ;  /* 0x000000fffffff290 */ /* 0x000fe4000fffe0ff */
        /* <DEDUP_REMOVED lines=8> */
[----:B------:R-:W3:Y:S01]  /*74d0*/  LDCU.64 UR4, c[0x4][0x10] ;  /* 0x01000200ff0477ac */ /* 0x000ee20008000a00 */
[----:B----4-:R-:W-:Y:S01]  /*74e0*/  MOV R5, UR9 ;  /* 0x0000000900057c02 */ /* 0x010fe20008000f00 */
[----:B--2---:R-:W-:Y:S01]  /*74f0*/  IMAD.U32 R4, RZ, RZ, UR8 ;  /* 0x00000008ff047e24 */ /* 0x004fe2000f8e00ff */
[----:B-----5:R-:W-:Y:S01]  /*7500*/  MOV R7, UR7 ;  /* 0x0000000700077c02 */ /* 0x020fe20008000f00 */
[----:B------:R-:W-:Y:S01]  /*7510*/  IMAD.U32 R6, RZ, RZ, UR6 ;  /* 0x00000006ff067e24 */ /* 0x000fe2000f8e00ff */
[----:B---3--:R-:W-:Y:S01]  /*7520*/  MOV R11, UR5 ;  /* 0x00000005000b7c02 */ /* 0x008fe20008000f00 */
[----:B------:R-:W-:Y:S02]  /*7530*/  IMAD.U32 R10, RZ, RZ, UR4 ;  /* 0x00000004ff0a7e24 */ /* 0x000fe4000f8e00ff */
[----:B------:R-:W-:Y:S07]  /*7540*/  LEPC R20, `(.L_x_128) ;  /* 0x000000001014794e */ /* 0x000fee0000000000 */
[----:B-1----:R-:W-:Y:S05]  /*7550*/  CALL.ABS.NOINC R2 ;  /* 0x0000000002007343 */ /* 0x002fea0003c00000 */
.L_x_128:
        /* <DEDUP_REMOVED lines=8> */
[----:B--2---:R-:W-:Y:S01]  /*75e0*/  MOV R83, UR37 ;  /* 0x0000002500537c02 */ /* 0x004fe20008000f00 */
[----:B------:R-:W-:Y:S01]  /*75f0*/  HADD2.F32 R37, -RZ, R48.H0_H0 ;  /* 0x20000030ff257230 */ /* 0x000fe20000004100 */
[----:B------:R-:W-:Y:S01]  /*7600*/  @P6 LEA R38, R38, UR48, 0x3 ;  /* 0x0000003026266c11 */ /* 0x000fe2000f8e18ff */
[----:B------:R-:W-:Y:S01]  /*7610*/  BSSY.RECONVERGENT B0, `(.L_x_129) ;  /* 0x000004d000007945 */ /* 0x000fe20003800200 */
[----:B------:R-:W-:Y:S02]  /*7620*/  LEA R88, R39, UR48, 0x3 ;  /* 0x0000003027587c11 */ /* 0x000fe4000f8e18ff */
[----:B------:R-:W-:Y:S01]  /*7630*/  @P6 IADD3 R38, PT, PT, R38, 0x130, RZ ;  /* 0x0000013026266810 */ /* 0x000fe20007ffe0ff */
[----:B------:R-:W1:Y:S03]  /*7640*/  LDTM.16dp256bit.x4 R4, tmem[UR4+0x40] ;  /* 0x00004004000479ee */ /* 0x000e660008120000 */
[----:B------:R-:W-:Y:S02]  /*7650*/  @P6 PRMT R38, R83, 0x654, R38 ;  /* 0x0000065453266816 */ /* 0x000fe40000000026 */
[----:B------:R-:W-:Y:S01]  /*7660*/  @P6 SHF.L.U32 R83, R70, 0x1f, RZ ;  /* 0x0000001f46536819 */ /* 0x000fe200000006ff */
        /* <DEDUP_REMOVED lines=71> */
.L_x_130:
[----:B------:R-:W-:Y:S05]  /*7ae0*/  BSYNC.RECONVERGENT B0 ;  /* 0x0000000000007941 */ /* 0x000fea0003800200 */
.L_x_129:
        /* <DEDUP_REMOVED lines=19> */
.L_x_134:
[----:B------:R-:W-:Y:S05]  /*7c20*/  BSYNC B0 ;  /* 0x0000000000007941 */ /* 0x000fea0003800000 */
.L_x_133:
[----:B------:R-:W-:Y:S11]  /*7c30*/  ISETP.NE.AND P0, PT, R82, RZ, PT ;  /* 0x000000ff5200720c */ /* 0x000ff60003f05270 */
[----:B------:R-:W-:Y:S02]  /*7c40*/  @!UPT UIADD3 URZ, UPT, UPT, URZ, URZ, URZ ;  /* 0x000000fffffff290 */ /* 0x000fe4000fffe0ff */
[----:B------:R-:W-:Y:S05]  /*7c50*/  @P0 WARPSYNC.ALL ;  /* 0x0000000000000948 */ /* 0x000fea0003800000 */
[----:B------:R4:W1:Y:S04]  /*7c60*/  @P0 LDSM.16.M88.4 R40, [R39+UR48+0x400] ;  /* 0x000400302728083b */ /* 0x0008680008000200 */
[----:B------:R4:W1:Y:S02]  /*7c70*/  @P0 LDSM.16.M88.4 R48, [R0+0x400] ;  /* 0x000400000030083b */ /* 0x0008640000000200 */
.L_x_132:
[----:B------:R-:W-:Y:S05]  /*7c80*/  BSYNC B1 ;  /* 0x0000000000017941 */ /* 0x000fea0003800000 */
.L_x_131:
[----:B----4-:R-:W-:Y:S05]  /*7c90*/  VIADD R0, R34, 0x60 ;  /* 0x0000006022007836 */ /* 0x010fea0000000000 */
[----:B------:R-:W-:Y:S04]  /*7ca0*/  SHF.R.U32.HI R0, RZ, 0x15, R0 ;  /* 0x00000015ff007819 */ /* 0x000fe80000011600 */
[----:B------:R-:W-:Y:S11]  /*7cb0*/  LOP3.LUT P0, RZ, R0, 0x3, R65, 0x48, !PT ;  /* 0x0000000300ff7812 */ /* 0x000ff60007804841 */
[----:B------:R-:W-:Y:S02]  /*7cc0*/  @!UPT UIADD3 URZ, UPT, UPT, URZ, URZ, URZ ;  /* 0x000000fffffff290 */ /* 0x000fe4000fffe0ff */
[----:B------:R-:W-:Y:S05]  /*7cd0*/  @!P0 BRA `(.L_x_136) ;  /* 0x0000000000408947 */ /* 0x000fea0003800000 */
[----:B------:R-:W4:Y:S01]  /*7ce0*/  LDCU.64 UR8, c[0x4][0x70] ;  /* 0x01000e00ff0877ac */ /* 0x000f220008000a00 */
[----:B--2---:R-:W-:Y:S01]  /*7cf0*/  MOV R3, 0x0 ;  /* 0x0000000000037802 */ /* 0x004fe20000000f00 */
[----:B------:R-:W-:Y:S02]  /*7d00*/  HFMA2 R12, -RZ, RZ, 0, 5.9604644775390625e-08 ;  /* 0x00000001ff0c7431 */ /* 0x000fe400000001ff */
[----:B------:R-:W-:Y:S02]  /*7d10*/  IMAD.MOV.U32 R8, RZ, RZ, 0x192 ;  /* 0x00000192ff087424 */ /* 0x000fe400078e00ff */
[----:B------:R-:W-:Y:S01]  /*7d20*/  IMAD.MOV.U32 R13, RZ, RZ, RZ ;  /* 0x000000ffff0d7224 */ /* 0x000fe200078e00ff */
[----:B------:R-:W2:Y:S01]  /*7d30*/  LDCU.64 UR6, c[0x4][0x78] ;  /* 0x01000f00ff0677ac */ /* 0x000ea20008000a00 */
[----:B------:R-:W1:Y:S01]  /*7d40*/  LDC.64 R2, c[0x4][R3] ;  /* 0x0100000003027b82 */ /* 0x000e620000000a00 */
[----:B------:R-:W5:Y:S01]  /*7d50*/  LDCU.64 UR4, c[0x4][0x10] ;  /* 0x01000200ff0477ac */ /* 0x000f620008000a00 */
[----:B----4-:R-:W-:Y:S01]  /*7d60*/  MOV R5, UR9 ;  /* 0x0000000900057c02 */ /* 0x010fe20008000f00 */
[----:B------:R-:W-:Y:S01]  /*7d70*/  IMAD.U32 R4, RZ, RZ, UR8 ;  /* 0x00000008ff047e24 */ /* 0x000fe2000f8e00ff */
[----:B--2---:R-:W-:Y:S01]  /*7d80*/  MOV R7, UR7 ;  /* 0x0000000700077c02 */ /* 0x004fe20008000f00 */
[----:B------:R-:W-:Y:S01]  /*7d90*/  IMAD.U32 R6, RZ, RZ, UR6 ;  /* 0x00000006ff067e24 */ /* 0x000fe2000f8e00ff */
[----:B-----5:R-:W-:Y:S01]  /*7da0*/  MOV R11, UR5 ;  /* 0x00000005000b7c02 */ /* 0x020fe20008000f00 */
[----:B------:R-:W-:Y:S02]  /*7db0*/  IMAD.U32 R10, RZ, RZ, UR4 ;  /* 0x00000004ff0a7e24 */ /* 0x000fe4000f8e00ff */
[----:B------:R-:W-:Y:S07]  /*7dc0*/  LEPC R20, `(.L_x_136) ;  /* 0x000000001014794e */ /* 0x000fee0000000000 */
[----:B-1-3--:R-:W-:Y:S05]  /*7dd0*/  CALL.ABS.NOINC R2 ;  /* 0x0000000002007343 */ /* 0x00afea0003c00000 */
.L_x_136:
[----:B------:R-:W-:Y:S01]  /*7de0*/  ISETP.NE.AND P0, PT, R72, RZ, PT ;  /* 0x000000ff4800720c */ /* 0x000fe20003f05270 */
[----:B------:R-:W-:Y:S05]  /*7df0*/  WARPSYNC.ALL ;  /* 0x0000000000007948 */ /* 0x000fea0003800000 */
[----:B------:R-:W-:Y:S01]  /*7e00*/  R2UR UR4, R34 ;  /* 0x00000000220472ca */ /* 0x000fe200000e0000 */
[--C-:B-1----:R-:W-:Y:S01]  /*7e10*/  HADD2.F32 R20, -RZ, R40.reuse.H0_H0 ;  /* 0x20000028ff147230 */ /* 0x102fe20000004100 */
[----:B------:R-:W-:Y:S01]  /*7e20*/  R2UR UR5, R79 ;  /* 0x000000004f0572ca */ /* 0x000fe200000e0000 */
[----:B------:R-:W-:Y:S01]  /*7e30*/  HADD2.F32 R36, -RZ, R40.H1_H1 ;  /* 0x30000028ff247230 */ /* 0x000fe20000004100 */
[----:B------:R-:W-:Y:S01]  /*7e40*/  BSSY.RECONVERGENT B0, `(.L_x_137) ;  /* 0x000004f000007945 */ /* 0x000fe20003800200 */
[--C-:B------:R-:W-:Y:S02]  /*7e50*/  HADD2.F32 R21, -RZ, R41.reuse.H0_H0 ;  /* 0x20000029ff157230 */ /* 0x100fe40000004100 */
[----:B------:R-:W-:Y:S02]  /*7e60*/  HADD2.F32 R38, -RZ, R41.H1_H1 ;  /* 0x30000029ff267230 */ /* 0x000fe40000004100 */
[--C-:B------:R-:W-:Y:S02]  /*7e70*/  HADD2.F32 R37, -RZ, R42.reuse.H0_H0 ;  /* 0x2000002aff257230 */ /* 0x100fe40000004100 */
[----:B------:R-:W-:Y:S02]  /*7e80*/  HADD2.F32 R40, -RZ, R42.H1_H1 ;  /* 0x3000002aff287230 */ /* 0x000fe40000004100 */
[----:B------:R-:W1:Y:S01]  /*7e90*/  LDTM.16dp256bit.x4 R4, tmem[UR4+0x60] ;  /* 0x00006004000479ee */ /* 0x000e620008120000 */
[----:B------:R-:W-:Y:S01]  /*7ea0*/  NOP ;  /* 0x0000000000007918 */ /* 0x000fe20000000000 */
[----:B------:R-:W-:Y:S01]  /*7eb0*/  UIADD3 UR5, UPT, UPT, UR5, 0x1a0, URZ ;  /* 0x000001a005057890 */ /* 0x000fe2000fffe0ff */
[--C-:B------:R-:W-:Y:S02]  /*7ec0*/  HADD2.F32 R39, -RZ, R43.reuse.H0_H0 ;  /* 0x2000002bff277230 */ /* 0x100fe40000004100 */
[----:B------:R-:W-:Y:S01]  /*7ed0*/  HADD2.F32 R41, -RZ, R43.H1_H1 ;  /* 0x3000002bff297230 */ /* 0x000fe20000004100 */
[----:B------:R-:W-:Y:S01]  /*7ee0*/  UPRMT UR5, UR37, 0x654, UR5 ;  /* 0x0000065425057896 */ /* 0x000fe20008000005 */
[--C-:B------:R-:W-:Y:S02]  /*7ef0*/  HADD2.F32 R42, -RZ, R48.reuse.H0_H0 ;  /* 0x20000030ff2a7230 */ /* 0x100fe40000004100 */
[----:B------:R-:W-:Y:S02]  /*7f00*/  HADD2.F32 R43, -RZ, R48.H1_H1 ;  /* 0x30000030ff2b7230 */ /* 0x000fe40000004100 */
[--C-:B------:R-:W-:Y:S02]  /*7f10*/  HADD2.F32 R44, -RZ, R49.reuse.H0_H0 ;  /* 0x20000031ff2c7230 */ /* 0x100fe40000004100 */
[----:B------:R-:W-:Y:S02]  /*7f20*/  HADD2.F32 R46, -RZ, R49.H1_H1 ;  /* 0x30000031ff2e7230 */ /* 0x000fe40000004100 */
[----:B-1----:R-:W-:Y:S01]  /*7f30*/  SYNCS.ARRIVE.TRANS64.RED.A1T0 RZ, [UR5], RZ ;  /* 0x000000ffffff79a7 */ /* 0x002fe20008100405 */
[--C-:B------:R-:W-:Y:S02]  /*7f40*/  HADD2.F32 R45, -RZ, R50.reuse.H0_H0 ;  /* 0x20000032ff2d7230 */ /* 0x100fe40000004100 */
[----:B------:R-:W-:Y:S02]  /*7f50*/  HADD2.F32 R48, -RZ, R50.H1_H1 ;  /* 0x30000032ff307230 */ /* 0x000fe40000004100 */
[--C-:B------:R-:W-:Y:S02]  /*7f60*/  HADD2.F32 R47, -RZ, R51.reuse.H0_H0 ;  /* 0x20000033ff2f7230 */ /* 0x100fe40000004100 */
[----:B------:R-:W-:Y:S02]  /*7f70*/  HADD2.F32 R50, -RZ, R51.H1_H1 ;  /* 0x30000033ff327230 */ /* 0x000fe40000004100 */
[C---:B------:R-:W-:Y:S01]  /*7f80*/  FMUL R4, R33.reuse, R4 ;  /* 0x0000000421047220 */ /* 0x040fe20000400000 */
[C---:B------:R-:W-:Y:S01]  /*7f90*/  FMUL R5, R33.reuse, R5 ;  /* 0x0000000521057220 */ /* 0x040fe20000400000 */
[C---:B------:R-:W-:Y:S01]  /*7fa0*/  FMUL R6, R33.reuse, R6 ;  /* 0x0000000621067220 */ /* 0x040fe20000400000 */
[----:B------:R-:W-:Y:S01]  /*7fb0*/  FMUL R7, R33, R7 ;  /* 0x0000000721077220 */ /* 0x000fe20000400000 */
[C---:B------:R-:W-:Y:S01]  /*7fc0*/  FFMA R4, R35.reuse, R20, R4 ;  /* 0x0000001423047223 */ /* 0x040fe20000000004 */
[C---:B------:R-:W-:Y:S01]  /*7fd0*/  FFMA R5, R35.reuse, R36, R5 ;  /* 0x0000002423057223 */ /* 0x040fe20000000005 */
[C---:B------:R-:W-:Y:S01]  /*7fe0*/  FFMA R6, R35.reuse, R21, R6 ;  /* 0x0000001523067223 */ /* 0x040fe20000000006 */
[----:B------:R-:W-:Y:S01]  /*7ff0*/  FFMA R7, R35, R38, R7 ;  /* 0x0000002623077223 */ /* 0x000fe20000000007 */
[C---:B------:R-:W-:Y:S01]  /*8000*/  FMUL R8, R33.reuse, R8 ;  /* 0x0000000821087220 */ /* 0x040fe20000400000 */
[----:B------:R-:W-:Y:S01]  /*8010*/  FMUL R9, R33, R9 ;  /* 0x0000000921097220 */ /* 0x000fe20000400000 */
[----:B---3--:R-:W-:Y:S01]  /*8020*/  F2FP.F16.F32.PACK_AB R80, R5, R4 ;  /* 0x000000040550723e */ /* 0x008fe200000000ff */
[----:B------:R-:W-:Y:S01]  /*8030*/  FMUL R0, R33, R10 ;  /* 0x0000000a21007220 */ /* 0x000fe20000400000 */
[----:B------:R-:W-:Y:S01]  /*8040*/  F2FP.F16.F32.PACK_AB R81, R7, R6 ;  /* 0x000000060751723e */ /* 0x000fe200000000ff */
[C---:B------:R-:W-:Y:S01]  /*8050*/  FFMA R8, R35.reuse, R37, R8 ;  /* 0x0000002523087223 */ /* 0x040fe20000000008 */
[----:B------:R-:W-:Y:S01]  /*8060*/  FFMA R9, R35, R40, R9 ;  /* 0x0000002823097223 */ /* 0x000fe20000000009 */
[C---:B------:R-:W-:Y:S01]  /*8070*/  FMUL R2, R33.reuse, R11 ;  /* 0x0000000b21027220 */ /* 0x040fe20000400000 */
[C---:B--2---:R-:W-:Y:S01]  /*8080*/  FMUL R3, R33.reuse, R12 ;  /* 0x0000000c21037220 */ /* 0x044fe20000400000 */
[----:B------:R-:W-:Y:S01]  /*8090*/  FMUL R10, R33, R13 ;  /* 0x0000000d210a7220 */ /* 0x000fe20000400000 */
[----:B------:R-:W-:Y:S01]  /*80a0*/  FFMA R0, R35, R39, R0 ;  /* 0x0000002723007223 */ /* 0x000fe20000000000 */
        /* <DEDUP_REMOVED lines=40> */
.L_x_138:
[----:B------:R-:W-:Y:S05]  /*8330*/  BSYNC.RECONVERGENT B0 ;  /* 0x0000000000007941 */ /* 0x000fea0003800200 */
.L_x_137:
[----:B------:R-:W-:Y:S01]  /*8340*/  BAR.SYNC.DEFER_BLOCKING 0x1, 0x80 ;  /* 0x0042000000007b1d */ /* 0x000fe20000010000 */
[----:B------:R-:W-:Y:S01]  /*8350*/  UISETP.NE.AND UP0, UPT, UR49, -0x4, UPT ;  /* 0xfffffffc3100788c */ /* 0x000fe2000bf05270 */
[----:B------:R-:W-:Y:S08]  /*8360*/  IADD3 R0, PT, PT, R30, 0x1, RZ ;  /* 0x000000011e007810 */ /* 0x000ff00007ffe0ff */
[----:B------:R-:W-:Y:S05]  /*8370*/  BRA.U !UP0, `(.L_x_139) ;  /* 0x0000000108287547 */ /* 0x000fea000b800000 */
[----:B------:R-:W-:Y:S01]  /*8380*/  ISETP.NE.AND P0, PT, R76, RZ, PT ;  /* 0x000000ff4c00720c */ /* 0x000fe20003f05270 */
[----:B------:R-:W-:Y:S01]  /*8390*/  IMAD.U32 R3, RZ, RZ, UR51 ;  /* 0x00000033ff037e24 */ /* 0x000fe2000f8e00ff */
[----:B------:R-:W-:Y:S01]  /*83a0*/  UIADD3 UR51, UPT, UPT, UR51, 0x1, URZ ;  /* 0x0000000133337890 */ /* 0x000fe2000fffe0ff */
[----:B------:R-:W-:Y:S03]  /*83b0*/  IMAD.U32 R2, RZ, RZ, UR37 ;  /* 0x00000025ff027e24 */ /* 0x000fe6000f8e00ff */
[----:B------:R-:W-:Y:S04]  /*83c0*/  UISETP.NE.AND UP0, UPT, UR51, 0x4, UPT ;  /* 0x000000043300788c */ /* 0x000fe8000bf05270 */
[----:B------:R-:W-:Y:S03]  /*83d0*/  USEL UR51, UR51, URZ, UP0 ;  /* 0x000000ff33337287 */ /* 0x000fe60008000000 */
[----:B------:R-:W-:Y:S05]  /*83e0*/  @P0 LEA R3, R3, UR48, 0x3 ;  /* 0x0000003003030c11 */ /* 0x000fea000f8e18ff */
[----:B------:R-:W-:Y:S05]  /*83f0*/  @P0 VIADD R3, R3, 0x130 ;  /* 0x0000013003030836 */ /* 0x000fea0000000000 */
[----:B------:R-:W-:Y:S04]  /*8400*/  @P0 PRMT R2, R2, 0x654, R3 ;  /* 0x0000065402020816 */ /* 0x000fe80000000003 */
[----:B------:R2:W-:Y:S03]  /*8410*/  @P0 SYNCS.ARRIVE.TRANS64.RED.A1T0 RZ, [R2+URZ], RZ ;  /* 0x000000ff02ff09a7 */ /* 0x0005e600081004ff */
.L_x_139:
[----:B------:R-:W-:Y:S01]  /*8420*/  ISETP.NE.AND P2, PT, R73, RZ, PT ;  /* 0x000000ff4900720c */ /* 0x000fe20003f45270 */
[----:B------:R-:W-:Y:S01]  /*8430*/  UIADD3 UR49, UPT, UPT, UR49, 0x4, URZ ;  /* 0x0000000431317890 */ /* 0x000fe2000fffe0ff */
[----:B------:R-:W-:Y:S01]  /*8440*/  ISETP.NE.AND P0, PT, R75, 0x2, PT ;  /* 0x000000024b00780c */ /* 0x000fe20003f05270 */
[----:B------:R-:W-:Y:S01]  /*8450*/  IMAD.IADD R20, R29, 0x1, R58 ;  /* 0x000000011d147824 */ /* 0x000fe200078e023a */
[----:B------:R-:W-:Y:S01]  /*8460*/  ISETP.NE.AND P1, PT, R0, 0x4, PT ;  /* 0x000000040000780c */ /* 0x000fe20003f25270 */
[----:B------:R-:W-:Y:S01]  /*8470*/  IMAD.IADD R21, R31, 0x1, R60 ;  /* 0x000000011f157824 */ /* 0x000fe200078e023c */
[----:B------:R-:W-:Y:S02]  /*8480*/  SEL R3, RZ, 0x1, P0 ;  /* 0x00000001ff037807 */ /* 0x000fe40000000000 */
[----:B--2---:R-:W-:Y:S02]  /*8490*/  SEL R2, RZ, 0x1, P1 ;  /* 0x00000001ff027807 */ /* 0x004fe40000800000 */
[----:B------:R-:W-:Y:S02]  /*84a0*/  LOP3.LUT R68, R68, R3, RZ, 0x3c, !PT ;  /* 0x0000000344447212 */ /* 0x000fe400078e3cff */
[----:B------:R-:W-:Y:S02]  /*84b0*/  LOP3.LUT R69, R69, R2, RZ, 0x3c, !PT ;  /* 0x0000000245457212 */ /* 0x000fe400078e3cff */
[----:B------:R-:W-:Y:S02]  /*84c0*/  @P2 R2UR UR36, R67 ;  /* 0x00000000432422ca */ /* 0x000fe400000e0000 */
[----:B------:R-:W-:Y:S02]  /*84d0*/  SEL R75, R75, RZ, P0 ;  /* 0x000000ff4b4b7207 */ /* 0x000fe40000000000 */
[----:B------:R-:W-:Y:S01]  /*84e0*/  SEL R30, R0, RZ, P1 ;  /* 0x000000ff001e7207 */ /* 0x000fe20000800000 */
[----:B------:R-:W-:Y:S10]  /*84f0*/  @P2 BRA `(.L_x_140) ;  /* 0xffffffd000182947 */ /* 0x000ff4000383ffff */
[----:B------:R-:W-:-:S09]  /*8500*/  UISETP.NE.AND UP0, UPT, UR50, URZ, UPT ;  /* 0x000000ff3200728c */ /* 0x000fd2000bf05270 */
[----:B------:R-:W-:Y:S05]  /*8510*/  BRA.U !UP0, `(.L_x_141) ;  /* 0x0000000108487547 */ /* 0x000fea000b800000 */
[----:B------:R-:W2:Y:S02]  /*8520*/  LDCU.64 UR4, c[0x0][0x890] ;  /* 0x00011200ff0477ac */ /* 0x000ea40008000a00 */
[----:B--2---:R-:W-:-:S04]  /*8530*/  UISETP.NE.U32.AND UP0, UPT, UR4, URZ, UPT ;  /* 0x000000ff0400728c */ /* 0x004fc8000bf05070 */
[----:B------:R-:W-:-:S09]  /*8540*/  UISETP.NE.AND.EX UP0, UPT, UR5, URZ, UPT, UP0 ;  /* 0x000000ff0500728c */ /* 0x000fd2000bf05300 */
[----:B------:R-:W-:Y:S05]  /*8550*/  BRA.U UP0, `(.L_x_142) ;  /* 0x00000001000c7547 */ /* 0x000fea000b800000 */
[----:B------:R-:W-:-:S13]  /*8560*/  FSETP.NEU.AND P0, PT, R35, RZ, PT ;  /* 0x000000ff2300720b */ /* 0x000fda0003f0d000 */
[----:B------:R-:W-:Y:S05]  /*8570*/  @!P0 EXIT ;  /* 0x000000000000894d */ /* 0x000fea0003800000 */
[----:B------:R-:W-:Y:S05]  /*8580*/  BRA `(.L_x_141) ;  /* 0x00000000002c7947 */ /* 0x000fea0003800000 */
.L_x_142:
[----:B------:R-:W-:Y:S01]  /*8590*/  ISETP.NE.AND P0, PT, R74, RZ, PT ;  /* 0x000000ff4a00720c */ /* 0x000fe20003f05270 */
[----:B------:R-:W-:-:S12]  /*85a0*/  BSSY.RECONVERGENT B0, `(.L_x_141) ;  /* 0x0000009000007945 */ /* 0x000fd80003800200 */
[----:B------:R-:W-:Y:S05]  /*85b0*/  @P0 BRA `(.L_x_143) ;  /* 0x0000000000140947 */ /* 0x000fea0003800000 */
[----:B------:R-:W2:Y:S02]  /*85c0*/  LDCU.64 UR4, c[0x0][0x888] ;  /* 0x00011100ff0477ac */ /* 0x000ea40008000a00 */
[----:B--2---:R-:W-:-:S04]  /*85d0*/  ISETP.NE.U32.AND P0, PT, RZ, UR4, PT ;  /* 0x00000004ff007c0c */ /* 0x004fc8000bf05070 */
[----:B------:R-:W-:-:S13]  /*85e0*/  ISETP.NE.AND.EX P0, PT, RZ, UR5, PT, P0 ;  /* 0x00000005ff007c0c */ /* 0x000fda000bf05300 */
[----:B------:R-:W-:Y:S05]  /*85f0*/  @!P0 EXIT ;  /* 0x000000000000894d */ /* 0x000fea0003800000 */
[----:B------:R-:W-:Y:S05]  /*8600*/  BRA `(.L_x_144) ;  /* 0x0000000000087947 */ /* 0x000fea0003800000 */
.L_x_143:
[----:B------:R-:W-:-:S13]  /*8610*/  FSETP.NEU.AND P0, PT, R35, RZ, PT ;  /* 0x000000ff2300720b */ /* 0x000fda0003f0d000 */
[----:B------:R-:W-:Y:S05]  /*8620*/  @!P0 EXIT ;  /* 0x000000000000894d */ /* 0x000fea0003800000 */
.L_x_144:
[----:B------:R-:W-:Y:S05]  /*8630*/  BSYNC.RECONVERGENT B0 ;  /* 0x0000000000007941 */ /* 0x000fea0003800200 */
.L_x_141:
[----:B------:R-:W-:Y:S01]  /*8640*/  ULEA UR4, UR51, UR48, 0x3 ;  /* 0x0000003033047291 */ /* 0x000fe2000f8e18ff */
[----:B------:R-:W-:-:S04]  /*8650*/  DEPBAR.LE SB0, 0x0 ;  /* 0x000080000000791a */ /* 0x000fc80000000000 */
[----:B------:R-:W-:-:S04]  /*8660*/  UIADD3 UR4, UPT, UPT, UR4, 0x130, URZ ;  /* 0x0000013004047890 */ /* 0x000fc8000fffe0ff */
[----:B------:R-:W-:-:S09]  /*8670*/  UPRMT UR4, UR37, 0x654, UR4 ;  /* 0x0000065425047896 */ /* 0x000fd20008000004 */
[----:B------:R-:W-:Y:S01]  /*8680*/  SYNCS.ARRIVE.TRANS64.RED.A1T0 RZ, [UR4], RZ ;  /* 0x000000ffffff79a7 */ /* 0x000fe20008100404 */
[----:B------:R-:W-:Y:S05]  /*8690*/  EXIT ;  /* 0x000000000000794d */ /* 0x000fea0003800000 */
.L_x_20:
[----:B--2---:R2:W1:Y:S02]  /*86a0*/  SYNCS.PHASECHK.TRANS64.TRYWAIT P0, [R3+URZ+0x1d0], R2 ;  /* 0x0001d002030075a7 */ /* 0x00446400080011ff */
[----:B-1----:R-:W-:Y:S05]  /*86b0*/  @!P0 NANOSLEEP.SYNCS 0x989680 ;  /* 0x009896800000895d */ /* 0x002fea0003900000 */
[----:B------:R-:W1:Y:S02]  /*86c0*/  @!P0 SYNCS.PHASECHK.TRANS64 P0, [R3+URZ+0x1d0], R2 ;  /* 0x0001d002030085a7 */ /* 0x000e6400080010ff */
[----:B-1----:R-:W-:Y:S05]  /*86d0*/  @!P0 BRA `(.L_x_20) ;  /* 0xfffffffc00f08947 */ /* 0x002fea000383ffff */
[----:B------:R-:W-:Y:S05]  /*86e0*/  BRA `(.L_x_145) ;  /* 0xffffff9000347947 */ /* 0x000fea000383ffff */
.L_x_23:
[----:B-1----:R-:W-:-:S07]  /*86f0*/  MOV R2, UR33 ;  /* 0x0000002100027c02 */ /* 0x002fce0008000f00 */
.L_x_146:
[----:B-1----:R1:W2:Y:S02]  /*8700*/  SYNCS.PHASECHK.TRANS64.TRYWAIT P0, [R2+URZ+0x88], R5 ;  /* 0x00008805020075a7 */ /* 0x0022a400080011ff */
[----:B--2---:R-:W-:Y:S05]  /*8710*/  @!P0 NANOSLEEP.SYNCS 0x989680 ;  /* 0x009896800000895d */ /* 0x004fea0003900000 */
[----:B------:R-:W2:Y:S02]  /*8720*/  @!P0 SYNCS.PHASECHK.TRANS64 P0, [R2+URZ+0x88], R5 ;  /* 0x00008805020085a7 */ /* 0x000ea400080010ff */
[----:B--2---:R-:W-:Y:S05]  /*8730*/  @!P0 BRA `(.L_x_146) ;  /* 0xfffffffc00f08947 */ /* 0x004fea000383ffff */
[----:B------:R-:W-:Y:S05]  /*8740*/  BRA `(.L_x_22) ;  /* 0xffffff9000847947 */ /* 0x000fea000383ffff */
.L_x_29:
[----:B-1----:R-:W-:-:S07]  /*8750*/  MOV R2, UR17 ;  /* 0x0000001100027c02 */ /* 0x002fce0008000f00 */
.L_x_147:
[----:B-1----:R1:W2:Y:S02]  /*8760*/  SYNCS.PHASECHK.TRANS64.TRYWAIT P0, [R2+URZ+0x88], R5 ;  /* 0x00008805020075a7 */ /* 0x0022a400080011ff */
[----:B--2---:R-:W-:Y:S05]  /*8770*/  @!P0 NANOSLEEP.SYNCS 0x989680 ;  /* 0x009896800000895d */ /* 0x004fea0003900000 */
[----:B------:R-:W2:Y:S02]  /*8780*/  @!P0 SYNCS.PHASECHK.TRANS64 P0, [R2+URZ+0x88], R5 ;  /* 0x00008805020085a7 */ /* 0x000ea400080010ff */
[----:B--2---:R-:W-:Y:S05]  /*8790*/  @!P0 BRA `(.L_x_147) ;  /* 0xfffffffc00f08947 */ /* 0x004fea000383ffff */
[----:B------:R-:W-:Y:S05]  /*87a0*/  BRA `(.L_x_28) ;  /* 0xffffff94002c7947 */ /* 0x000fea000383ffff */
.L_x_33:
[----:B-1----:R1:W2:Y:S02]  /*87b0*/  SYNCS.PHASECHK.TRANS64.TRYWAIT P0, [R2+URZ+0x160], R3 ;  /* 0x00016003020075a7 */ /* 0x0022a400080011ff */
[----:B--2---:R-:W-:Y:S05]  /*87c0*/  @!P0 NANOSLEEP.SYNCS 0x989680 ;  /* 0x009896800000895d */ /* 0x004fea0003900000 */
[----:B------:R-:W2:Y:S02]  /*87d0*/  @!P0 SYNCS.PHASECHK.TRANS64 P0, [R2+URZ+0x160], R3 ;  /* 0x00016003020085a7 */ /* 0x000ea400080010ff */
[----:B--2---:R-:W-:Y:S05]  /*87e0*/  @!P0 BRA `(.L_x_33) ;  /* 0xfffffffc00f08947 */ /* 0x004fea000383ffff */
[----:B------:R-:W-:Y:S05]  /*87f0*/  BRA `(.L_x_148) ;  /* 0xffffff9400bc7947 */ /* 0x000fea000383ffff */
.L_x_37:
[----:B----4-:R-:W-:-:S07]  /*8800*/  MOV R0, UR5 ;  /* 0x0000000500007c02 */ /* 0x010fce0008000f00 */
.L_x_149:
[----:B-1----:R1:W2:Y:S02]  /*8810*/  SYNCS.PHASECHK.TRANS64.TRYWAIT P0, [R0+URZ], R3 ;  /* 0x00000003000075a7 */ /* 0x0022a400080011ff */
[----:B--2---:R-:W-:Y:S05]  /*8820*/  @!P0 NANOSLEEP.SYNCS 0x989680 ;  /* 0x009896800000895d */ /* 0x004fea0003900000 */
[----:B------:R-:W2:Y:S02]  /*8830*/  @!P0 SYNCS.PHASECHK.TRANS64 P0, [R0+URZ], R3 ;  /* 0x00000003000085a7 */ /* 0x000ea400080010ff */
[----:B--2---:R-:W-:Y:S05]  /*8840*/  @!P0 BRA `(.L_x_149) ;  /* 0xfffffffc00f08947 */ /* 0x004fea000383ffff */
[----:B------:R-:W-:Y:S05]  /*8850*/  BRA `(.L_x_150) ;  /* 0xffffff9c002c7947 */ /* 0x000fea000383ffff */
.L_x_38:
[----:B----4-:R-:W-:-:S07]  /*8860*/  MOV R0, UR5 ;  /* 0x0000000500007c02 */ /* 0x010fce0008000f00 */
.L_x_151:
[----:B-1----:R1:W2:Y:S02]  /*8870*/  SYNCS.PHASECHK.TRANS64.TRYWAIT P0, [R0+URZ], R3 ;  /* 0x00000003000075a7 */ /* 0x0022a400080011ff */
[----:B--2---:R-:W-:Y:S05]  /*8880*/  @!P0 NANOSLEEP.SYNCS 0x989680 ;  /* 0x009896800000895d */ /* 0x004fea0003900000 */
[----:B------:R-:W2:Y:S02]  /*8890*/  @!P0 SYNCS.PHASECHK.TRANS64 P0, [R0+URZ], R3 ;  /* 0x00000003000085a7 */ /* 0x000ea400080010ff */
[----:B--2---:R-:W-:Y:S05]  /*88a0*/  @!P0 BRA `(.L_x_151) ;  /* 0xfffffffc00f08947 */ /* 0x004fea000383ffff */
[----:B------:R-:W-:Y:S05]  /*88b0*/  BRA `(.L_x_152) ;  /* 0xffffff9c00387947 */ /* 0x000fea000383ffff */
.L_x_39:
[----:B----4-:R-:W-:-:S07]  /*88c0*/  MOV R0, UR5 ;  /* 0x0000000500007c02 */ /* 0x010fce0008000f00 */
.L_x_153:
[----:B-1----:R1:W2:Y:S02]  /*88d0*/  SYNCS.PHASECHK.TRANS64.TRYWAIT P0, [R0+URZ], R3 ;  /* 0x00000003000075a7 */ /* 0x0022a400080011ff */
[----:B--2---:R-:W-:Y:S05]  /*88e0*/  @!P0 NANOSLEEP.SYNCS 0x989680 ;  /* 0x009896800000895d */ /* 0x004fea0003900000 */
[----:B------:R-:W2:Y:S02]  /*88f0*/  @!P0 SYNCS.PHASECHK.TRANS64 P0, [R0+URZ], R3 ;  /* 0x00000003000085a7 */ /* 0x000ea400080010ff */
[----:B--2---:R-:W-:Y:S05]  /*8900*/  @!P0 BRA `(.L_x_153) ;  /* 0xfffffffc00f08947 */ /* 0x004fea000383ffff */
[----:B------:R-:W-:Y:S05]  /*8910*/  BRA `(.L_x_154) ;  /* 0xffffff9c00447947 */ /* 0x000fea000383ffff */
.L_x_40:
[----:B----4-:R-:W-:-:S07]  /*8920*/  MOV R0, UR5 ;  /* 0x0000000500007c02 */ /* 0x010fce0008000f00 */
.L_x_155:
[----:B-1----:R1:W2:Y:S02]  /*8930*/  SYNCS.PHASECHK.TRANS64.TRYWAIT P0, [R0+URZ], R3 ;  /* 0x00000003000075a7 */ /* 0x0022a400080011ff */
[----:B--2---:R-:W-:Y:S05]  /*8940*/  @!P0 NANOSLEEP.SYNCS 0x989680 ;  /* 0x009896800000895d */ /* 0x004fea0003900000 */
[----:B------:R-:W2:Y:S02]  /*8950*/  @!P0 SYNCS.PHASECHK.TRANS64 P0, [R0+URZ], R3 ;  /* 0x00000003000085a7 */ /* 0x000ea400080010ff */
[----:B--2---:R-:W-:Y:S05]  /*8960*/  @!P0 BRA `(.L_x_155) ;  /* 0xfffffffc00f08947 */ /* 0x004fea000383ffff */
[----:B------:R-:W-:Y:S05]  /*8970*/  BRA `(.L_x_156) ;  /* 0xffffff9c00507947 */ /* 0x000fea000383ffff */
.L_x_41:
[----:B----4-:R-:W-:-:S07]  /*8980*/  MOV R0, UR5 ;  /* 0x0000000500007c02 */ /* 0x010fce0008000f00 */
.L_x_157:
[----:B-1----:R1:W2:Y:S02]  /*8990*/  SYNCS.PHASECHK.TRANS64.TRYWAIT P0, [R0+URZ], R3 ;  /* 0x00000003000075a7 */ /* 0x0022a400080011ff */
[----:B--2---:R-:W-:Y:S05]  /*89a0*/  @!P0 NANOSLEEP.SYNCS 0x989680 ;  /* 0x009896800000895d */ /* 0x004fea0003900000 */
[----:B------:R-:W2:Y:S02]  /*89b0*/  @!P0 SYNCS.PHASECHK.TRANS64 P0, [R0+URZ], R3 ;  /* 0x00000003000085a7 */ /* 0x000ea400080010ff */
[----:B--2---:R-:W-:Y:S05]  /*89c0*/  @!P0 BRA `(.L_x_157) ;  /* 0xfffffffc00f08947 */ /* 0x004fea000383ffff */
[----:B------:R-:W-:Y:S05]  /*89d0*/  BRA `(.L_x_158) ;  /* 0xffffff9c005c7947 */ /* 0x000fea000383ffff */
.L_x_42:
[----:B----4-:R-:W-:-:S07]  /*89e0*/  MOV R0, UR5 ;  /* 0x0000000500007c02 */ /* 0x010fce0008000f00 */
.L_x_159:
[----:B-1----:R1:W2:Y:S02]  /*89f0*/  SYNCS.PHASECHK.TRANS64.TRYWAIT P0, [R0+URZ], R3 ;  /* 0x00000003000075a7 */ /* 0x0022a400080011ff */
[----:B--2---:R-:W-:Y:S05]  /*8a00*/  @!P0 NANOSLEEP.SYNCS 0x989680 ;  /* 0x009896800000895d */ /* 0x004fea0003900000 */
[----:B------:R-:W2:Y:S02]  /*8a10*/  @!P0 SYNCS.PHASECHK.TRANS64 P0, [R0+URZ], R3 ;  /* 0x00000003000085a7 */ /* 0x000ea400080010ff */
[----:B--2---:R-:W-:Y:S05]  /*8a20*/  @!P0 BRA `(.L_x_159) ;  /* 0xfffffffc00f08947 */ /* 0x004fea000383ffff */
[----:B------:R-:W-:Y:S05]  /*8a30*/  BRA `(.L_x_160) ;  /* 0xffffff9c00687947 */ /* 0x000fea000383ffff */
.L_x_43:
[----:B----4-:R-:W-:-:S07]  /*8a40*/  MOV R0, UR5 ;  /* 0x0000000500007c02 */ /* 0x010fce0008000f00 */
.L_x_161:
[----:B-1----:R1:W2:Y:S02]  /*8a50*/  SYNCS.PHASECHK.TRANS64.TRYWAIT P0, [R0+URZ], R3 ;  /* 0x00000003000075a7 */ /* 0x0022a400080011ff */
[----:B--2---:R-:W-:Y:S05]  /*8a60*/  @!P0 NANOSLEEP.SYNCS 0x989680 ;  /* 0x009896800000895d */ /* 0x004fea0003900000 */
[----:B------:R-:W2:Y:S02]  /*8a70*/  @!P0 SYNCS.PHASECHK.TRANS64 P0, [R0+URZ], R3 ;  /* 0x00000003000085a7 */ /* 0x000ea400080010ff */
[----:B--2---:R-:W-:Y:S05]  /*8a80*/  @!P0 BRA `(.L_x_161) ;  /* 0xfffffffc00f08947 */ /* 0x004fea000383ffff */
[----:B------:R-:W-:Y:S05]  /*8a90*/  BRA `(.L_x_162) ;  /* 0xffffff9c00747947 */ /* 0x000fea000383ffff */
.L_x_44:
[----:B----4-:R-:W-:-:S07]  /*8aa0*/  MOV R0, UR5 ;  /* 0x0000000500007c02 */ /* 0x010fce0008000f00 */
.L_x_163:
[----:B-1----:R1:W2:Y:S02]  /*8ab0*/  SYNCS.PHASECHK.TRANS64.TRYWAIT P0, [R0+URZ], R3 ;  /* 0x00000003000075a7 */ /* 0x0022a400080011ff */
[----:B--2---:R-:W-:Y:S05]  /*8ac0*/  @!P0 NANOSLEEP.SYNCS 0x989680 ;  /* 0x009896800000895d */ /* 0x004fea0003900000 */
[----:B------:R-:W2:Y:S02]  /*8ad0*/  @!P0 SYNCS.PHASECHK.TRANS64 P0, [R0+URZ], R3 ;  /* 0x00000003000085a7 */ /* 0x000ea400080010ff */
[----:B--2---:R-:W-:Y:S05]  /*8ae0*/  @!P0 BRA `(.L_x_163) ;  /* 0xfffffffc00f08947 */ /* 0x004fea000383ffff */
[----:B------:R-:W-:Y:S05]  /*8af0*/  BRA `(.L_x_164) ;  /* 0xffffff9c00807947 */ /* 0x000fea000383ffff */
.L_x_45:
[----:B----4-:R-:W-:-:S07]  /*8b00*/  MOV R0, UR5 ;  /* 0x0000000500007c02 */ /* 0x010fce0008000f00 */
.L_x_165:
[----:B-1----:R1:W2:Y:S02]  /*8b10*/  SYNCS.PHASECHK.TRANS64.TRYWAIT P0, [R0+URZ], R3 ;  /* 0x00000003000075a7 */ /* 0x0022a400080011ff */
[----:B--2---:R-:W-:Y:S05]  /*8b20*/  @!P0 NANOSLEEP.SYNCS 0x989680 ;  /* 0x009896800000895d */ /* 0x004fea0003900000 */
[----:B------:R-:W2:Y:S02]  /*8b30*/  @!P0 SYNCS.PHASECHK.TRANS64 P0, [R0+URZ], R3 ;  /* 0x00000003000085a7 */ /* 0x000ea400080010ff */
[----:B--2---:R-:W-:Y:S05]  /*8b40*/  @!P0 BRA `(.L_x_165) ;  /* 0xfffffffc00f08947 */ /* 0x004fea000383ffff */
[----:B------:R-:W-:Y:S05]  /*8b50*/  BRA `(.L_x_166) ;  /* 0xffffff9c008c7947 */ /* 0x000fea000383ffff */
.L_x_46:
[----:B----4-:R-:W-:-:S07]  /*8b60*/  MOV R0, UR5 ;  /* 0x0000000500007c02 */ /* 0x010fce0008000f00 */
.L_x_167:
[----:B-1----:R1:W2:Y:S02]  /*8b70*/  SYNCS.PHASECHK.TRANS64.TRYWAIT P0, [R0+URZ], R3 ;  /* 0x00000003000075a7 */ /* 0x0022a400080011ff */
[----:B--2---:R-:W-:Y:S05]  /*8b80*/  @!P0 NANOSLEEP.SYNCS 0x989680 ;  /* 0x009896800000895d */ /* 0x004fea0003900000 */
[----:B------:R-:W2:Y:S02]  /*8b90*/  @!P0 SYNCS.PHASECHK.TRANS64 P0, [R0+URZ], R3 ;  /* 0x00000003000085a7 */ /* 0x000ea400080010ff */
[----:B--2---:R-:W-:Y:S05]  /*8ba0*/  @!P0 BRA `(.L_x_167) ;  /* 0xfffffffc00f08947 */ /* 0x004fea000383ffff */
[----:B------:R-:W-:Y:S05]  /*8bb0*/  BRA `(.L_x_168) ;  /* 0xffffff9c00987947 */ /* 0x000fea000383ffff */
.L_x_47:
[----:B----4-:R-:W-:-:S07]  /*8bc0*/  MOV R0, UR5 ;  /* 0x0000000500007c02 */ /* 0x010fce0008000f00 */
.L_x_169:
[----:B-1----:R1:W2:Y:S02]  /*8bd0*/  SYNCS.PHASECHK.TRANS64.TRYWAIT P0, [R0+URZ], R3 ;  /* 0x00000003000075a7 */ /* 0x0022a400080011ff */
[----:B--2---:R-:W-:Y:S05]  /*8be0*/  @!P0 NANOSLEEP.SYNCS 0x989680 ;  /* 0x009896800000895d */ /* 0x004fea0003900000 */
[----:B------:R-:W2:Y:S02]  /*8bf0*/  @!P0 SYNCS.PHASECHK.TRANS64 P0, [R0+URZ], R3 ;  /* 0x00000003000085a7 */ /* 0x000ea400080010ff */
[----:B--2---:R-:W-:Y:S05]  /*8c00*/  @!P0 BRA `(.L_x_169) ;  /* 0xfffffffc00f08947 */ /* 0x004fea000383ffff */
[----:B------:R-:W-:Y:S05]  /*8c10*/  BRA `(.L_x_170) ;  /* 0xffffff9c00a47947 */ /* 0x000fea000383ffff */
.L_x_48:
[----:B----4-:R-:W-:-:S07]  /*8c20*/  MOV R0, UR5 ;  /* 0x0000000500007c02 */ /* 0x010fce0008000f00 */
.L_x_171:
[----:B-1----:R1:W2:Y:S02]  /*8c30*/  SYNCS.PHASECHK.TRANS64.TRYWAIT P0, [R0+URZ], R3 ;  /* 0x00000003000075a7 */ /* 0x0022a400080011ff */
[----:B--2---:R-:W-:Y:S05]  /*8c40*/  @!P0 NANOSLEEP.SYNCS 0x989680 ;  /* 0x009896800000895d */ /* 0x004fea0003900000 */
[----:B------:R-:W2:Y:S02]  /*8c50*/  @!P0 SYNCS.PHASECHK.TRANS64 P0, [R0+URZ], R3 ;  /* 0x00000003000085a7 */ /* 0x000ea400080010ff */
[----:B--2---:R-:W-:Y:S05]  /*8c60*/  @!P0 BRA `(.L_x_171) ;  /* 0xfffffffc00f08947 */ /* 0x004fea000383ffff */
[----:B------:R-:W-:Y:S05]  /*8c70*/  BRA `(.L_x_172) ;  /* 0xffffff9c00b07947 */ /* 0x000fea000383ffff */
.L_x_49:
[----:B----4-:R-:W-:-:S07]  /*8c80*/  MOV R0, UR5 ;  /* 0x0000000500007c02 */ /* 0x010fce0008000f00 */
.L_x_173:
[----:B-1----:R1:W2:Y:S02]  /*8c90*/  SYNCS.PHASECHK.TRANS64.TRYWAIT P0, [R0+URZ], R3 ;  /* 0x00000003000075a7 */ /* 0x0022a400080011ff */
[----:B--2---:R-:W-:Y:S05]  /*8ca0*/  @!P0 NANOSLEEP.SYNCS 0x989680 ;  /* 0x009896800000895d */ /* 0x004fea0003900000 */
[----:B------:R-:W2:Y:S02]  /*8cb0*/  @!P0 SYNCS.PHASECHK.TRANS64 P0, [R0+URZ], R3 ;  /* 0x00000003000085a7 */ /* 0x000ea400080010ff */
[----:B--2---:R-:W-:Y:S05]  /*8cc0*/  @!P0 BRA `(.L_x_173) ;  /* 0xfffffffc00f08947 */ /* 0x004fea000383ffff */
[----:B------:R-:W-:Y:S05]  /*8cd0*/  BRA `(.L_x_174) ;  /* 0xffffff9c00bc7947 */ /* 0x000fea000383ffff */
.L_x_50:
[----:B----4-:R-:W-:-:S07]  /*8ce0*/  MOV R0, UR5 ;  /* 0x0000000500007c02 */ /* 0x010fce0008000f00 */
.L_x_175:
[----:B-1----:R1:W2:Y:S02]  /*8cf0*/  SYNCS.PHASECHK.TRANS64.TRYWAIT P0, [R0+URZ], R3 ;  /* 0x00000003000075a7 */ /* 0x0022a400080011ff */
[----:B--2---:R-:W-:Y:S05]  /*8d00*/  @!P0 NANOSLEEP.SYNCS 0x989680 ;  /* 0x009896800000895d */ /* 0x004fea0003900000 */
[----:B------:R-:W2:Y:S02]  /*8d10*/  @!P0 SYNCS.PHASECHK.TRANS64 P0, [R0+URZ], R3 ;  /* 0x00000003000085a7 */ /* 0x000ea400080010ff */
[----:B--2---:R-:W-:Y:S05]  /*8d20*/  @!P0 BRA `(.L_x_175) ;  /* 0xfffffffc00f08947 */ /* 0x004fea000383ffff */
[----:B------:R-:W-:Y:S05]  /*8d30*/  BRA `(.L_x_176) ;  /* 0xffffff9c00c87947 */ /* 0x000fea000383ffff */
.L_x_51:
[----:B----4-:R-:W-:-:S07]  /*8d40*/  MOV R0, UR5 ;  /* 0x0000000500007c02 */ /* 0x010fce0008000f00 */
.L_x_177:
[----:B-1----:R1:W2:Y:S02]  /*8d50*/  SYNCS.PHASECHK.TRANS64.TRYWAIT P0, [R0+URZ], R3 ;  /* 0x00000003000075a7 */ /* 0x0022a400080011ff */
[----:B--2---:R-:W-:Y:S05]  /*8d60*/  @!P0 NANOSLEEP.SYNCS 0x989680 ;  /* 0x009896800000895d */ /* 0x004fea0003900000 */
[----:B------:R-:W2:Y:S02]  /*8d70*/  @!P0 SYNCS.PHASECHK.TRANS64 P0, [R0+URZ], R3 ;  /* 0x00000003000085a7 */ /* 0x000ea400080010ff */
[----:B--2---:R-:W-:Y:S05]  /*8d80*/  @!P0 BRA `(.L_x_177) ;  /* 0xfffffffc00f08947 */ /* 0x004fea000383ffff */
[----:B------:R-:W-:Y:S05]  /*8d90*/  BRA `(.L_x_178) ;  /* 0xffffff9c00d47947 */ /* 0x000fea000383ffff */
.L_x_52:
[----:B----4-:R-:W-:-:S07]  /*8da0*/  MOV R0, UR5 ;  /* 0x0000000500007c02 */ /* 0x010fce0008000f00 */
.L_x_179:
[----:B-1----:R1:W2:Y:S02]  /*8db0*/  SYNCS.PHASECHK.TRANS64.TRYWAIT P0, [R0+URZ], R3 ;  /* 0x00000003000075a7 */ /* 0x0022a400080011ff */
[----:B--2---:R-:W-:Y:S05]  /*8dc0*/  @!P0 NANOSLEEP.SYNCS 0x989680 ;  /* 0x009896800000895d */ /* 0x004fea0003900000 */
[----:B------:R-:W2:Y:S02]  /*8dd0*/  @!P0 SYNCS.PHASECHK.TRANS64 P0, [R0+URZ], R3 ;  /* 0x00000003000085a7 */ /* 0x000ea400080010ff */
[----:B--2---:R-:W-:Y:S05]  /*8de0*/  @!P0 BRA `(.L_x_179) ;  /* 0xfffffffc00f08947 */ /* 0x004fea000383ffff */
[----:B------:R-:W-:Y:S05]  /*8df0*/  BRA `(.L_x_180) ;  /* 0xffffff9c00e07947 */ /* 0x000fea000383ffff */
.L_x_55:
[----:B-1----:R1:W2:Y:S02]  /*8e00*/  SYNCS.PHASECHK.TRANS64.TRYWAIT P0, [R0+URZ+0x1c0], R5 ;  /* 0x0001c005000075a7 */ /* 0x0022a400080011ff */
[----:B--2---:R-:W-:Y:S05]  /*8e10*/  @!P0 NANOSLEEP.SYNCS 0x989680 ;  /* 0x009896800000895d */ /* 0x004fea0003900000 */
[----:B------:R-:W2:Y:S02]  /*8e20*/  @!P0 SYNCS.PHASECHK.TRANS64 P0, [R0+URZ+0x1c0], R5 ;  /* 0x0001c005000085a7 */ /* 0x000ea400080010ff */
[----:B--2---:R-:W-:Y:S05]  /*8e30*/  @!P0 BRA `(.L_x_55) ;  /* 0xfffffffc00f08947 */ /* 0x004fea000383ffff */
[----:B------:R-:W-:Y:S05]  /*8e40*/  BRA `(.L_x_181) ;  /* 0xffffffa0003c7947 */ /* 0x000fea000383ffff */
.L_x_56:
[----:B------:R-:W-:-:S07]  /*8e50*/  MOV R0, UR5 ;  /* 0x0000000500007c02 */ /* 0x000fce0008000f00 */
.L_x_182:
[----:B-1----:R1:W2:Y:S02]  /*8e60*/  SYNCS.PHASECHK.TRANS64.TRYWAIT P0, [R0+URZ+0x170], R5 ;  /* 0x00017005000075a7 */ /* 0x0022a400080011ff */
[----:B--2---:R-:W-:Y:S05]  /*8e70*/  @!P0 NANOSLEEP.SYNCS 0x989680 ;  /* 0x009896800000895d */ /* 0x004fea0003900000 */
[----:B------:R-:W2:Y:S02]  /*8e80*/  @!P0 SYNCS.PHASECHK.TRANS64 P0, [R0+URZ+0x170], R5 ;  /* 0x00017005000085a7 */ /* 0x000ea400080010ff */
[----:B--2---:R-:W-:Y:S05]  /*8e90*/  @!P0 BRA `(.L_x_182) ;  /* 0xfffffffc00f08947 */ /* 0x004fea000383ffff */
[----:B------:R-:W-:Y:S05]  /*8ea0*/  BRA `(.L_x_183) ;  /* 0xffffffa0004c7947 */ /* 0x000fea000383ffff */
.L_x_57:
[----:B-1----:R1:W2:Y:S02]  /*8eb0*/  SYNCS.PHASECHK.TRANS64.TRYWAIT P1, [R0+URZ+0x160], R5 ;  /* 0x00016005000075a7 */ /* 0x0022a400080211ff */
[----:B--2---:R-:W-:Y:S05]  /*8ec0*/  @!P1 NANOSLEEP.SYNCS 0x989680 ;  /* 0x009896800000995d */ /* 0x004fea0003900000 */
[----:B------:R-:W2:Y:S02]  /*8ed0*/  @!P1 SYNCS.PHASECHK.TRANS64 P1, [R0+URZ+0x160], R5 ;  /* 0x00016005000095a7 */ /* 0x000ea400080210ff */
[----:B--2---:R-:W-:Y:S05]  /*8ee0*/  @!P1 BRA `(.L_x_57) ;  /* 0xfffffffc00f09947 */ /* 0x004fea000383ffff */
[----:B------:R-:W-:Y:S05]  /*8ef0*/  BRA `(.L_x_184) ;  /* 0xffffffa0007c7947 */ /* 0x000fea000383ffff */
.L_x_60:
[----:B------:R-:W-:-:S07]  /*8f00*/  MOV R0, UR5 ;  /* 0x0000000500007c02 */ /* 0x000fce0008000f00 */
.L_x_185:
[----:B-1----:R1:W2:Y:S02]  /*8f10*/  SYNCS.PHASECHK.TRANS64.TRYWAIT P0, [R0+URZ+0x170], R3 ;  /* 0x00017003000075a7 */ /* 0x0022a400080011ff */
[----:B--2---:R-:W-:Y:S05]  /*8f20*/  @!P0 NANOSLEEP.SYNCS 0x989680 ;  /* 0x009896800000895d */ /* 0x004fea0003900000 */
[----:B------:R-:W2:Y:S02]  /*8f30*/  @!P0 SYNCS.PHASECHK.TRANS64 P0, [R0+URZ+0x170], R3 ;  /* 0x00017003000085a7 */ /* 0x000ea400080010ff */
[----:B--2---:R-:W-:Y:S05]  /*8f40*/  @!P0 BRA `(.L_x_185) ;  /* 0xfffffffc00f08947 */ /* 0x004fea000383ffff */
[----:B------:R-:W-:Y:S05]  /*8f50*/  BRA `(.L_x_59) ;  /* 0xffffffa000d07947 */ /* 0x000fea000383ffff */
.L_x_67:
[----:B-1----:R1:W2:Y:S02]  /*8f60*/  SYNCS.PHASECHK.TRANS64.TRYWAIT P1, [R0+URZ+0x160], R5 ;  /* 0x00016005000075a7 */ /* 0x0022a400080211ff */
[----:B--2---:R-:W-:Y:S05]  /*8f70*/  @!P1 NANOSLEEP.SYNCS 0x989680 ;  /* 0x009896800000995d */ /* 0x004fea0003900000 */
[----:B------:R-:W2:Y:S02]  /*8f80*/  @!P1 SYNCS.PHASECHK.TRANS64 P1, [R0+URZ+0x160], R5 ;  /* 0x00016005000095a7 */ /* 0x000ea400080210ff */
[----:B--2---:R-:W-:Y:S05]  /*8f90*/  @!P1 BRA `(.L_x_67) ;  /* 0xfffffffc00f09947 */ /* 0x004fea000383ffff */
[----:B------:R-:W-:Y:S05]  /*8fa0*/  BRA `(.L_x_186) ;  /* 0xffffffa800307947 */ /* 0x000fea000383ffff */
.L_x_68:
[----:B------:R-:W-:-:S07]  /*8fb0*/  MOV R3, UR8 ;  /* 0x0000000800037c02 */ /* 0x000fce0008000f00 */
.L_x_187:
[----:B-1----:R1:W2:Y:S02]  /*8fc0*/  SYNCS.PHASECHK.TRANS64.TRYWAIT P0, [R3+URZ+0x1a0], R0 ;  /* 0x0001a000030075a7 */ /* 0x0022a400080011ff */
[----:B--2---:R-:W-:Y:S05]  /*8fd0*/  @!P0 NANOSLEEP.SYNCS 0x989680 ;  /* 0x009896800000895d */ /* 0x004fea0003900000 */
[----:B------:R-:W2:Y:S02]  /*8fe0*/  @!P0 SYNCS.PHASECHK.TRANS64 P0, [R3+URZ+0x1a0], R0 ;  /* 0x0001a000030085a7 */ /* 0x000ea400080010ff */
[----:B--2---:R-:W-:Y:S05]  /*8ff0*/  @!P0 BRA `(.L_x_187) ;  /* 0xfffffffc00f08947 */ /* 0x004fea000383ffff */
[----:B------:R-:W-:Y:S05]  /*9000*/  BRA `(.L_x_188) ;  /* 0xffffffa800807947 */ /* 0x000fea000383ffff */
.L_x_71:
[----:B------:R-:W-:Y:S07]  /*9010*/  MOV R0, UR7 ;  /* 0x0000000700007c02 */ /* 0x000fee0008000f00 */
.L_x_189:
[----:B-1----:R1:W2:Y:S02]  /*9020*/  SYNCS.PHASECHK.TRANS64.TRYWAIT P0, [R0+URZ], R3 ;  /* 0x00000003000075a7 */ /* 0x0022a400080011ff */
[----:B--2---:R-:W-:Y:S05]  /*9030*/  @!P0 NANOSLEEP.SYNCS 0x989680 ;  /* 0x009896800000895d */ /* 0x004fea0003900000 */
[----:B------:R-:W2:Y:S02]  /*9040*/  @!P0 SYNCS.PHASECHK.TRANS64 P0, [R0+URZ], R3 ;  /* 0x00000003000085a7 */ /* 0x000ea400080010ff */
[----:B--2---:R-:W-:Y:S05]  /*9050*/  @!P0 BRA `(.L_x_189) ;  /* 0xfffffffc00f08947 */ /* 0x004fea000383ffff */
[----:B------:R-:W-:Y:S05]  /*9060*/  BRA `(.L_x_70) ;  /* 0xffffffa8009c7947 */ /* 0x000fea000383ffff */
.L_x_74:
[----:B------:R-:W-:-:S07]  /*9070*/  MOV R0, UR5 ;  /* 0x0000000500007c02 */ /* 0x000fce0008000f00 */
.L_x_190:
[----:B--2---:R2:W3:Y:S02]  /*9080*/  SYNCS.PHASECHK.TRANS64.TRYWAIT P0, [R0+URZ], R3 ;  /* 0x00000003000075a7 */ /* 0x0044e400080011ff */
[----:B---3--:R-:W-:Y:S05]  /*9090*/  @!P0 NANOSLEEP.SYNCS 0x989680 ;  /* 0x009896800000895d */ /* 0x008fea0003900000 */
[----:B------:R-:W3:Y:S02]  /*90a0*/  @!P0 SYNCS.PHASECHK.TRANS64 P0, [R0+URZ], R3 ;  /* 0x00000003000085a7 */ /* 0x000ee400080010ff */
[----:B---3--:R-:W-:Y:S05]  /*90b0*/  @!P0 BRA `(.L_x_190) ;  /* 0xfffffffc00f08947 */ /* 0x008fea000383ffff */
[----:B------:R-:W-:Y:S05]  /*90c0*/  BRA `(.L_x_191) ;  /* 0xffffffac00507947 */ /* 0x000fea000383ffff */
.L_x_75:
[----:B------:R-:W-:-:S07]  /*90d0*/  MOV R0, UR5 ;  /* 0x0000000500007c02 */ /* 0x000fce0008000f00 */
.L_x_192:
[----:B-1----:R1:W2:Y:S02]  /*90e0*/  SYNCS.PHASECHK.TRANS64.TRYWAIT P0, [R0+URZ], R3 ;  /* 0x00000003000075a7 */ /* 0x0022a400080011ff */
[----:B--2---:R-:W-:Y:S05]  /*90f0*/  @!P0 NANOSLEEP.SYNCS 0x989680 ;  /* 0x009896800000895d */ /* 0x004fea0003900000 */
[----:B------:R-:W2:Y:S02]  /*9100*/  @!P0 SYNCS.PHASECHK.TRANS64 P0, [R0+URZ], R3 ;  /* 0x00000003000085a7 */ /* 0x000ea400080010ff */
[----:B--2---:R-:W-:Y:S05]  /*9110*/  @!P0 BRA `(.L_x_192) ;  /* 0xfffffffc00f08947 */ /* 0x004fea000383ffff */
[----:B------:R-:W-:Y:S05]  /*9120*/  BRA `(.L_x_193) ;  /* 0xffffffac005c7947 */ /* 0x000fea000383ffff */
.L_x_76:
[----:B------:R-:W-:-:S07]  /*9130*/  MOV R0, UR5 ;  /* 0x0000000500007c02 */ /* 0x000fce0008000f00 */
.L_x_194:
[----:B-1----:R1:W2:Y:S02]  /*9140*/  SYNCS.PHASECHK.TRANS64.TRYWAIT P0, [R0+URZ], R3 ;  /* 0x00000003000075a7 */ /* 0x0022a400080011ff */
[----:B--2---:R-:W-:Y:S05]  /*9150*/  @!P0 NANOSLEEP.SYNCS 0x989680 ;  /* 0x009896800000895d */ /* 0x004fea0003900000 */
[----:B------:R-:W2:Y:S02]  /*9160*/  @!P0 SYNCS.PHASECHK.TRANS64 P0, [R0+URZ], R3 ;  /* 0x00000003000085a7 */ /* 0x000ea400080010ff */
[----:B--2---:R-:W-:Y:S05]  /*9170*/  @!P0 BRA `(.L_x_194) ;  /* 0xfffffffc00f08947 */ /* 0x004fea000383ffff */
[----:B------:R-:W-:Y:S05]  /*9180*/  BRA `(.L_x_195) ;  /* 0xffffffac00687947 */ /* 0x000fea000383ffff */
.L_x_77:
[----:B------:R-:W-:-:S07]  /*9190*/  MOV R0, UR7 ;  /* 0x0000000700007c02 */ /* 0x000fce0008000f00 */
.L_x_196:
[----:B-1----:R1:W2:Y:S02]  /*91a0*/  SYNCS.PHASECHK.TRANS64.TRYWAIT P0, [R0+URZ], R3 ;  /* 0x00000003000075a7 */ /* 0x0022a400080011ff */
[----:B--2---:R-:W-:Y:S05]  /*91b0*/  @!P0 NANOSLEEP.SYNCS 0x989680 ;  /* 0x009896800000895d */ /* 0x004fea0003900000 */
[----:B------:R-:W2:Y:S02]  /*91c0*/  @!P0 SYNCS.PHASECHK.TRANS64 P0, [R0+URZ], R3 ;  /* 0x00000003000085a7 */ /* 0x000ea400080010ff */
[----:B--2---:R-:W-:Y:S05]  /*91d0*/  @!P0 BRA `(.L_x_196) ;  /* 0xfffffffc00f08947 */ /* 0x004fea000383ffff */
[----:B------:R-:W-:Y:S05]  /*91e0*/  BRA `(.L_x_197) ;  /* 0xffffffac00747947 */ /* 0x000fea000383ffff */
.L_x_82:
[----:B--2---:R2:W3:Y:S02]  /*91f0*/  SYNCS.PHASECHK.TRANS64.TRYWAIT P0, [R0+URZ+0x160], R3 ;  /* 0x00016003000075a7 */ /* 0x0044e400080011ff */
[----:B---3--:R-:W-:Y:S05]  /*9200*/  @!P0 NANOSLEEP.SYNCS 0x989680 ;  /* 0x009896800000895d */ /* 0x008fea0003900000 */
[----:B------:R-:W3:Y:S02]  /*9210*/  @!P0 SYNCS.PHASECHK.TRANS64 P0, [R0+URZ+0x160], R3 ;  /* 0x00016003000085a7 */ /* 0x000ee400080010ff */
[----:B---3--:R-:W-:Y:S05]  /*9220*/  @!P0 BRA `(.L_x_82) ;  /* 0xfffffffc00f08947 */ /* 0x008fea000383ffff */
[----:B------:R-:W-:Y:S05]  /*9230*/  BRA `(.L_x_198) ;  /* 0xffffffb000807947 */ /* 0x000fea000383ffff */
.L_x_85:
[----:B------:R-:W-:Y:S07]  /*9240*/  MOV R0, UR7 ;  /* 0x0000000700007c02 */ /* 0x000fee0008000f00 */
.L_x_199:
[----:B--2---:R2:W3:Y:S02]  /*9250*/  SYNCS.PHASECHK.TRANS64.TRYWAIT P0, [R0+URZ+0x158], R3 ;  /* 0x00015803000075a7 */ /* 0x0044e400080011ff */
[----:B---3--:R-:W-:Y:S05]  /*9260*/  @!P0 NANOSLEEP.SYNCS 0x989680 ;  /* 0x009896800000895d */ /* 0x008fea0003900000 */
[----:B------:R-:W3:Y:S02]  /*9270*/  @!P0 SYNCS.PHASECHK.TRANS64 P0, [R0+URZ+0x158], R3 ;  /* 0x00015803000085a7 */ /* 0x000ee400080010ff */
[----:B---3--:R-:W-:Y:S05]  /*9280*/  @!P0 BRA `(.L_x_199) ;  /* 0xfffffffc00f08947 */ /* 0x008fea000383ffff */
[----:B------:R-:W-:Y:S05]  /*9290*/  BRA `(.L_x_84) ;  /* 0xffffffb400607947 */ /* 0x000fea000383ffff */
.L_x_88:
[----:B------:R-:W-:Y:S07]  /*92a0*/  MOV R3, UR7 ;  /* 0x0000000700037c02 */ /* 0x000fee0008000f00 */
.L_x_200:
[----:B-1----:R1:W2:Y:S02]  /*92b0*/  SYNCS.PHASECHK.TRANS64.TRYWAIT P0, [R3+URZ+0x130], R12 ;  /* 0x0001300c030075a7 */ /* 0x0022a400080011ff */
[----:B--2---:R-:W-:Y:S05]  /*92c0*/  @!P0 NANOSLEEP.SYNCS 0x989680 ;  /* 0x009896800000895d */ /* 0x004fea0003900000 */
[----:B------:R-:W2:Y:S02]  /*92d0*/  @!P0 SYNCS.PHASECHK.TRANS64 P0, [R3+URZ+0x130], R12 ;  /* 0x0001300c030085a7 */ /* 0x000ea400080010ff */
[----:B--2---:R-:W-:Y:S05]  /*92e0*/  @!P0 BRA `(.L_x_200) ;  /* 0xfffffffc00f08947 */ /* 0x004fea000383ffff */
[----:B------:R-:W-:Y:S05]  /*92f0*/  BRA `(.L_x_201) ;  /* 0xffffffb400d87947 */ /* 0x000fea000383ffff */
.L_x_89:
[----:B-1----:R-:W-:Y:S07]  /*9300*/  MOV R3, UR7 ;  /* 0x0000000700037c02 */ /* 0x002fee0008000f00 */
.L_x_202:
[----:B-1----:R1:W2:Y:S02]  /*9310*/  SYNCS.PHASECHK.TRANS64.TRYWAIT P0, [R3+URZ+0x138], R12 ;  /* 0x0001380c030075a7 */ /* 0x0022a400080011ff */
[----:B--2---:R-:W-:Y:S05]  /*9320*/  @!P0 NANOSLEEP.SYNCS 0x989680 ;  /* 0x009896800000895d */ /* 0x004fea0003900000 */
[----:B------:R-:W2:Y:S02]  /*9330*/  @!P0 SYNCS.PHASECHK.TRANS64 P0, [R3+URZ+0x138], R12 ;  /* 0x0001380c030085a7 */ /* 0x000ea400080010ff */
[----:B--2---:R-:W-:Y:S05]  /*9340*/  @!P0 BRA `(.L_x_202) ;  /* 0xfffffffc00f08947 */ /* 0x004fea000383ffff */
[----:B------:R-:W-:Y:S05]  /*9350*/  BRA `(.L_x_203) ;  /* 0xffffffb800147947 */ /* 0x000fea000383ffff */
.L_x_90:
[----:B-1----:R-:W-:Y:S07]  /*9360*/  MOV R3, UR7 ;  /* 0x0000000700037c02 */ /* 0x002fee0008000f00 */
.L_x_204:
[----:B-1----:R1:W2:Y:S02]  /*9370*/  SYNCS.PHASECHK.TRANS64.TRYWAIT P0, [R3+URZ+0x140], R12 ;  /* 0x0001400c030075a7 */ /* 0x0022a400080011ff */
[----:B--2---:R-:W-:Y:S05]  /*9380*/  @!P0 NANOSLEEP.SYNCS 0x989680 ;  /* 0x009896800000895d */ /* 0x004fea0003900000 */
[----:B------:R-:W2:Y:S02]  /*9390*/  @!P0 SYNCS.PHASECHK.TRANS64 P0, [R3+URZ+0x140], R12 ;  /* 0x0001400c030085a7 */ /* 0x000ea400080010ff */
[----:B--2---:R-:W-:Y:S05]  /*93a0*/  @!P0 BRA `(.L_x_204) ;  /* 0xfffffffc00f08947 */ /* 0x004fea000383ffff */
[----:B------:R-:W-:Y:S05]  /*93b0*/  BRA `(.L_x_205) ;  /* 0xffffffb8005c7947 */ /* 0x000fea000383ffff */
.L_x_91:
[----:B------:R-:W-:Y:S07]  /*93c0*/  MOV R3, UR7 ;  /* 0x0000000700037c02 */ /* 0x000fee0008000f00 */
.L_x_206:
[----:B-1----:R1:W2:Y:S02]  /*93d0*/  SYNCS.PHASECHK.TRANS64.TRYWAIT P0, [R3+URZ+0x148], R12 ;  /* 0x0001480c030075a7 */ /* 0x0022a400080011ff */
[----:B--2---:R-:W-:Y:S05]  /*93e0*/  @!P0 NANOSLEEP.SYNCS 0x989680 ;  /* 0x009896800000895d */ /* 0x004fea0003900000 */
[----:B------:R-:W2:Y:S02]  /*93f0*/  @!P0 SYNCS.PHASECHK.TRANS64 P0, [R3+URZ+0x148], R12 ;  /* 0x0001480c030085a7 */ /* 0x000ea400080010ff */
[----:B--2---:R-:W-:Y:S05]  /*9400*/  @!P0 BRA `(.L_x_206) ;  /* 0xfffffffc00f08947 */ /* 0x004fea000383ffff */
[----:B------:R-:W-:Y:S05]  /*9410*/  BRA `(.L_x_207) ;  /* 0xffffffb800e47947 */ /* 0x000fea000383ffff */
.L_x_93:
[----:B------:R-:W-:-:S07]  /*9420*/  MOV R0, UR7 ;  /* 0x0000000700007c02 */ /* 0x000fce0008000f00 */
.L_x_208:
[----:B-1----:R1:W3:Y:S02]  /*9430*/  SYNCS.PHASECHK.TRANS64.TRYWAIT P0, [R0+URZ+0x130], R3 ;  /* 0x00013003000075a7 */ /* 0x0022e400080011ff */
[----:B---3--:R-:W-:Y:S05]  /*9440*/  @!P0 NANOSLEEP.SYNCS 0x989680 ;  /* 0x009896800000895d */ /* 0x008fea0003900000 */
[----:B------:R-:W3:Y:S02]  /*9450*/  @!P0 SYNCS.PHASECHK.TRANS64 P0, [R0+URZ+0x130], R3 ;  /* 0x00013003000085a7 */ /* 0x000ee400080010ff */
[----:B---3--:R-:W-:Y:S05]  /*9460*/  @!P0 BRA `(.L_x_208) ;  /* 0xfffffffc00f08947 */ /* 0x008fea000383ffff */
[----:B------:R-:W-:Y:S05]  /*9470*/  BRA `(.L_x_209) ;  /* 0xffffffbc00547947 */ /* 0x000fea000383ffff */
.L_x_94:
[----:B-1----:R-:W-:-:S07]  /*9480*/  MOV R0, UR7 ;  /* 0x0000000700007c02 */ /* 0x002fce0008000f00 */
.L_x_210:
[----:B-1----:R1:W3:Y:S02]  /*9490*/  SYNCS.PHASECHK.TRANS64.TRYWAIT P0, [R0+URZ+0x138], R3 ;  /* 0x00013803000075a7 */ /* 0x0022e400080011ff */
[----:B---3--:R-:W-:Y:S05]  /*94a0*/  @!P0 NANOSLEEP.SYNCS 0x989680 ;  /* 0x009896800000895d */ /* 0x008fea0003900000 */
[----:B------:R-:W3:Y:S02]  /*94b0*/  @!P0 SYNCS.PHASECHK.TRANS64 P0, [R0+URZ+0x138], R3 ;  /* 0x00013803000085a7 */ /* 0x000ee400080010ff */
[----:B---3--:R-:W-:Y:S05]  /*94c0*/  @!P0 BRA `(.L_x_210) ;  /* 0xfffffffc00f08947 */ /* 0x008fea000383ffff */
[----:B------:R-:W-:Y:S05]  /*94d0*/  BRA `(.L_x_211) ;  /* 0xffffffbc00447947 */ /* 0x000fea000383ffff */
.L_x_95:
[----:B-1----:R-:W-:-:S07]  /*94e0*/  MOV R0, UR7 ;  /* 0x0000000700007c02 */ /* 0x002fce0008000f00 */
.L_x_212:
[----:B-1----:R1:W3:Y:S02]  /*94f0*/  SYNCS.PHASECHK.TRANS64.TRYWAIT P0, [R0+URZ+0x140], R3 ;  /* 0x00014003000075a7 */ /* 0x0022e400080011ff */
[----:B---3--:R-:W-:Y:S05]  /*9500*/  @!P0 NANOSLEEP.SYNCS 0x989680 ;  /* 0x009896800000895d */ /* 0x008fea0003900000 */
[----:B------:R-:W3:Y:S02]  /*9510*/  @!P0 SYNCS.PHASECHK.TRANS64 P0, [R0+URZ+0x140], R3 ;  /* 0x00014003000085a7 */ /* 0x000ee400080010ff */
[----:B---3--:R-:W-:Y:S05]  /*9520*/  @!P0 BRA `(.L_x_212) ;  /* 0xfffffffc00f08947 */ /* 0x008fea000383ffff */
[----:B------:R-:W-:Y:S05]  /*9530*/  BRA `(.L_x_213) ;  /* 0xffffffbc00347947 */ /* 0x000fea000383ffff */
.L_x_97:
[----:B--2---:R2:W4:Y:S02]  /*9540*/  SYNCS.PHASECHK.TRANS64.TRYWAIT P0, [R0+URZ+0x160], R3 ;  /* 0x00016003000075a7 */ /* 0x00452400080011ff */
[----:B----4-:R-:W-:Y:S05]  /*9550*/  @!P0 NANOSLEEP.SYNCS 0x989680 ;  /* 0x009896800000895d */ /* 0x010fea0003900000 */
[----:B------:R-:W4:Y:S02]  /*9560*/  @!P0 SYNCS.PHASECHK.TRANS64 P0, [R0+URZ+0x160], R3 ;  /* 0x00016003000085a7 */ /* 0x000f2400080010ff */
[----:B----4-:R-:W-:Y:S05]  /*9570*/  @!P0 BRA `(.L_x_97) ;  /* 0xfffffffc00f08947 */ /* 0x010fea000383ffff */
[----:B------:R-:W-:Y:S05]  /*9580*/  BRA `(.L_x_214) ;  /* 0xffffffc000087947 */ /* 0x000fea000383ffff */
.L_x_108:
[----:B-1----:R-:W-:Y:S04]  /*9590*/  MOV R2, UR48 ;  /* 0x0000003000027c02 */ /* 0x002fe80008000f00 */
[----:B------:R1:W3:Y:S03]  /*95a0*/  SYNCS.PHASECHK.TRANS64.TRYWAIT P1, [R2+URZ+0x110], R3 ;  /* 0x00011003020075a7 */ /* 0x0002e600080211ff */
[----:B---3--:R-:W-:Y:S05]  /*95b0*/  @!P1 NANOSLEEP.SYNCS 0x989680 ;  /* 0x009896800000995d */ /* 0x008fea0003900000 */
[----:B------:R-:W3:Y:S02]  /*95c0*/  @!P1 SYNCS.PHASECHK.TRANS64 P1, [R2+URZ+0x110], R3 ;  /* 0x00011003020095a7 */ /* 0x000ee400080210ff */
[----:B---3--:R-:W-:Y:S05]  /*95d0*/  @!P1 BRA `(.L_x_108) ;  /* 0xfffffffc00ec9947 */ /* 0x008fea000383ffff */
[----:B------:R-:W-:Y:S05]  /*95e0*/  BRA `(.L_x_107) ;  /* 0xffffffcc00147947 */ /* 0x000fea000383ffff */
.L_x_110:
[----:B-1----:R1:W4:Y:S02]  /*95f0*/  SYNCS.PHASECHK.TRANS64.TRYWAIT P0, [R79+URZ+0x180], R0 ;  /* 0x000180004f0075a7 */ /* 0x00232400080011ff */
[----:B----4-:R-:W-:Y:S05]  /*9600*/  @!P0 NANOSLEEP.SYNCS 0x989680 ;  /* 0x009896800000895d */ /* 0x010fea0003900000 */
[----:B------:R-:W4:Y:S02]  /*9610*/  @!P0 SYNCS.PHASECHK.TRANS64 P0, [R79+URZ+0x180], R0 ;  /* 0x000180004f0085a7 */ /* 0x000f2400080010ff */
[----:B----4-:R-:W-:Y:S05]  /*9620*/  @!P0 BRA `(.L_x_110) ;  /* 0xfffffffc00f08947 */ /* 0x010fea000383ffff */
[----:B------:R-:W-:Y:S05]  /*9630*/  BRA `(.L_x_109) ;  /* 0xffffffcc00387947 */ /* 0x000fea000383ffff */
.L_x_119:
[----:B--2---:R2:W4:Y:S02]  /*9640*/  SYNCS.PHASECHK.TRANS64.TRYWAIT P0, [R3+URZ+0x110], R0 ;  /* 0x00011000030075a7 */ /* 0x00452400080011ff */
[----:B----4-:R-:W-:Y:S05]  /*9650*/  @!P0 NANOSLEEP.SYNCS 0x989680 ;  /* 0x009896800000895d */ /* 0x010fea0003900000 */
[----:B------:R-:W4:Y:S02]  /*9660*/  @!P0 SYNCS.PHASECHK.TRANS64 P0, [R3+URZ+0x110], R0 ;  /* 0x00011000030085a7 */ /* 0x000f2400080010ff */
[----:B----4-:R-:W-:Y:S05]  /*9670*/  @!P0 BRA `(.L_x_119) ;  /* 0xfffffffc00f08947 */ /* 0x010fea000383ffff */
[----:B------:R-:W-:Y:S05]  /*9680*/  BRA `(.L_x_118) ;  /* 0xffffffd400247947 */ /* 0x000fea000383ffff */
.L_x_127:
[----:B--2---:R2:W4:Y:S02]  /*9690*/  SYNCS.PHASECHK.TRANS64.TRYWAIT P0, [R83+URZ+0x110], R4 ;  /* 0x00011004530075a7 */ /* 0x00452400080011ff */
[----:B----4-:R-:W-:Y:S05]  /*96a0*/  @!P0 NANOSLEEP.SYNCS 0x989680 ;  /* 0x009896800000895d */ /* 0x010fea0003900000 */
[----:B------:R-:W4:Y:S02]  /*96b0*/  @!P0 SYNCS.PHASECHK.TRANS64 P0, [R83+URZ+0x110], R4 ;  /* 0x00011004530085a7 */ /* 0x000f2400080010ff */
[----:B----4-:R-:W-:Y:S05]  /*96c0*/  @!P0 BRA `(.L_x_127) ;  /* 0xfffffffc00f08947 */ /* 0x010fea000383ffff */
[----:B------:R-:W-:Y:S05]  /*96d0*/  BRA `(.L_x_126) ;  /* 0xffffffdc00307947 */ /* 0x000fea000383ffff */
.L_x_135:
[----:B--2---:R2:W4:Y:S02]  /*96e0*/  SYNCS.PHASECHK.TRANS64.TRYWAIT P0, [R88+URZ+0x110], R3 ;  /* 0x00011003580075a7 */ /* 0x00452400080011ff */
[----:B----4-:R-:W-:Y:S05]  /*96f0*/  @!P0 NANOSLEEP.SYNCS 0x989680 ;  /* 0x009896800000895d */ /* 0x010fea0003900000 */
[----:B------:R-:W4:Y:S02]  /*9700*/  @!P0 SYNCS.PHASECHK.TRANS64 P0, [R88+URZ+0x110], R3 ;  /* 0x00011003580085a7 */ /* 0x000f2400080010ff */
[----:B----4-:R-:W-:Y:S05]  /*9710*/  @!P0 BRA `(.L_x_135) ;  /* 0xfffffffc00f08947 */ /* 0x010fea000383ffff */
[----:B------:R-:W-:Y:S05]  /*9720*/  BRA `(.L_x_134) ;  /* 0xffffffe4003c7947 */ /* 0x000fea000383ffff */
        .weak           $__internal_0_$__cuda_sm10x_tcgen05_guardrail_trap_col_being_dealloced_not_returned_by_alloc
        .type           $__internal_0_$__cuda_sm10x_tcgen05_guardrail_trap_col_being_dealloced_not_returned_by_alloc,@function
        .size           $__internal_0_$__cuda_sm10x_tcgen05_guardrail_trap_col_being_dealloced_not_returned_by_alloc,($__internal_1_$__cuda_sm10x_tcgen05_guardrail_trap_phase_invalid_during_alloc - $__internal_0_$__cuda_sm10x_tcgen05_guardrail_trap_col_being_dealloced_not_returned_by_alloc)
$__internal_0_$__cuda_sm10x_tcgen05_guardrail_trap_col_being_dealloced_not_returned_by_alloc:
[----:B------:R-:W-:Y:S05]  /*9730*/  BPT.TRAP 0x1 ;  /* 0x000000040000795c */ /* 0x000fea0000300000 */
[----:B------:R-:W-:-:S04]  /*9740*/  HFMA2 R3, -RZ, RZ, 0, 0 ;  /* 0x00000000ff037431 */ /* 0x000fc800000001ff */
[----:B------:R-:W-:Y:S05]  /*9750*/  RET.REL.NODEC R2 `(_ZN7cutlass13device_kernelINS_4gemm6kernel13GemmUniversalIN4cute5tupleIJiiiiEEENS1_10collective13CollectiveMmaINS1_35MainloopSm100TmaUmmaWarpSpecializedILi17ELi2ELi4ENS5_IJNS4_1CILi1EEESB_SB_EEEEENS5_IJNSA_ILi64EEENSA_ILi128EEENSA_ILi32EEEEEENS_6half_tENS5_IJlSB_lEEESI_SJ_NS4_8TiledMMAINS4_8MMA_AtomIJNS4_20SM100_MMA_F16BF16_SSISI_SI_fLi64ELi128ELNS4_4UMMA5MajorE0ELSO_0ELNSN_7ScaleInE0ELSP_0EEEEEENS4_6LayoutISC_NS5_IJNSA_ILi0EEEST_ST_EEEEENS5_IJNS4_10UnderscoreESW_SW_EEEEENS4_13SM90_TMA_LOADENS4_14ComposedLayoutINS4_7SwizzleILi2ELi4ELi3EEENS4_18smem_ptr_flag_bitsILi16EEENSS_INS5_IJNSA_ILi8EEESG_EEENS5_IJSG_SB_EEEEEEEvNS4_8identityESZ_S19_vS1A_EENS_8epilogue10collective18CollectiveEpilogueINS1C_23Sm100TmaWarpSpecializedILi4ELi2ELi16ELb1ELb0EEEJSH_NS5_IJNSS_ISE_SB_EENSS_ISG_SB_EEEEESI_SJ_SI_SJ_NS1C_6fusion15FusionCallbacksIS1G_NS1K_17LinearCombinationISI_fSI_fLNS_15FloatRoundStyleE2EEESH_S1J_JEEENS4_5SM1004TMEM4LOAD26SM100_TMEM_LOAD_16dp256b4xESZ_S19_NS4_17SM75_U32x4_LDSM_NENS4_14SM90_TMA_STOREES19_NS4_17SM90_U32x4_STSM_NENS4_39AutoVectorizingCopyWithAssumedAlignmentILi128EEEEEEvvEEEEvNT_6ParamsE) ;  /* 0xffffff6802287950 */ /* 0x000fea0003c3ffff */
        .weak           $__internal_1_$__cuda_sm10x_tcgen05_guardrail_trap_phase_invalid_during_alloc
        .type           $__internal_1_$__cuda_sm10x_tcgen05_guardrail_trap_phase_invalid_during_alloc,@function
        .size           $__internal_1_$__cuda_sm10x_tcgen05_guardrail_trap_phase_invalid_during_alloc,($__internal_2_$__cuda_sm10x_tcgen05_guardrail_trap_unallocated_columns_being_dealloced - $__internal_1_$__cuda_sm10x_tcgen05_guardrail_trap_phase_invalid_during_alloc)
$__internal_1_$__cuda_sm10x_tcgen05_guardrail_trap_phase_invalid_during_alloc:
[----:B------:R-:W-:Y:S05]  /*9760*/  BPT.TRAP 0x1 ;  /* 0x000000040000795c */ /* 0x000fea0000300000 */
[----:B------:R-:W-:-:S04]  /*9770*/  MOV R3, 0x0 ;  /* 0x0000000000037802 */ /* 0x000fc80000000f00 */
[----:B------:R-:W-:Y:S05]  /*9780*/  RET.REL.NODEC R2 `(_ZN7cutlass13device_kernelINS_4gemm6kernel13GemmUniversalIN4cute5tupleIJiiiiEEENS1_10collective13CollectiveMmaINS1_35MainloopSm100TmaUmmaWarpSpecializedILi17ELi2ELi4ENS5_IJNS4_1CILi1EEESB_SB_EEEEENS5_IJNSA_ILi64EEENSA_ILi128EEENSA_ILi32EEEEEENS_6half_tENS5_IJlSB_lEEESI_SJ_NS4_8TiledMMAINS4_8MMA_AtomIJNS4_20SM100_MMA_F16BF16_SSISI_SI_fLi64ELi128ELNS4_4UMMA5MajorE0ELSO_0ELNSN_7ScaleInE0ELSP_0EEEEEENS4_6LayoutISC_NS5_IJNSA_ILi0EEEST_ST_EEEEENS5_IJNS4_10UnderscoreESW_SW_EEEEENS4_13SM90_TMA_LOADENS4_14ComposedLayoutINS4_7SwizzleILi2ELi4ELi3EEENS4_18smem_ptr_flag_bitsILi16EEENSS_INS5_IJNSA_ILi8EEESG_EEENS5_IJSG_SB_EEEEEEEvNS4_8identityESZ_S19_vS1A_EENS_8epilogue10collective18CollectiveEpilogueINS1C_23Sm100TmaWarpSpecializedILi4ELi2ELi16ELb1ELb0EEEJSH_NS5_IJNSS_ISE_SB_EENSS_ISG_SB_EEEEESI_SJ_SI_SJ_NS1C_6fusion15FusionCallbacksIS1G_NS1K_17LinearCombinationISI_fSI_fLNS_15FloatRoundStyleE2EEESH_S1J_JEEENS4_5SM1004TMEM4LOAD26SM100_TMEM_LOAD_16dp256b4xESZ_S19_NS4_17SM75_U32x4_LDSM_NENS4_14SM90_TMA_STOREES19_NS4_17SM90_U32x4_STSM_NENS4_39AutoVectorizingCopyWithAssumedAlignmentILi128EEEEEEvvEEEEvNT_6ParamsE) ;  /* 0xffffff68021c7950 */ /* 0x000fea0003c3ffff */
        .weak           $__internal_2_$__cuda_sm10x_tcgen05_guardrail_trap_unallocated_columns_being_dealloced
        .type           $__internal_2_$__cuda_sm10x_tcgen05_guardrail_trap_unallocated_columns_being_dealloced,@function
        .size           $__internal_2_$__cuda_sm10x_tcgen05_guardrail_trap_unallocated_columns_being_dealloced,(.L_x_216 - $__internal_2_$__cuda_sm10x_tcgen05_guardrail_trap_unallocated_columns_being_dealloced)
$__internal_2_$__cuda_sm10x_tcgen05_guardrail_trap_unallocated_columns_being_dealloced:
[----:B------:R-:W-:Y:S05]  /*9790*/  BPT.TRAP 0x1 ;  /* 0x000000040000795c */ /* 0x000fea0000300000 */
[----:B------:R-:W-:-:S04]  /*97a0*/  HFMA2 R3, -RZ, RZ, 0, 0 ;  /* 0x00000000ff037431 */ /* 0x000fc800000001ff */
[----:B------:R-:W-:Y:S05]  /*97b0*/  RET.REL.NODEC R2 `(_ZN7cutlass13device_kernelINS_4gemm6kernel13GemmUniversalIN4cute5tupleIJiiiiEEENS1_10collective13CollectiveMmaINS1_35MainloopSm100TmaUmmaWarpSpecializedILi17ELi2ELi4ENS5_IJNS4_1CILi1EEESB_SB_EEEEENS5_IJNSA_ILi64EEENSA_ILi128EEENSA_ILi32EEEEEENS_6half_tENS5_IJlSB_lEEESI_SJ_NS4_8TiledMMAINS4_8MMA_AtomIJNS4_20SM100_MMA_F16BF16_SSISI_SI_fLi64ELi128ELNS4_4UMMA5MajorE0ELSO_0ELNSN_7ScaleInE0ELSP_0EEEEEENS4_6LayoutISC_NS5_IJNSA_ILi0EEEST_ST_EEEEENS5_IJNS4_10UnderscoreESW_SW_EEEEENS4_13SM90_TMA_LOADENS4_14ComposedLayoutINS4_7SwizzleILi2ELi4ELi3EEENS4_18smem_ptr_flag_bitsILi16EEENSS_INS5_IJNSA_ILi8EEESG_EEENS5_IJSG_SB_EEEEEEEvNS4_8identityESZ_S19_vS1A_EENS_8epilogue10collective18CollectiveEpilogueINS1C_23Sm100TmaWarpSpecializedILi4ELi2ELi16ELb1ELb0EEEJSH_NS5_IJNSS_ISE_SB_EENSS_ISG_SB_EEEEESI_SJ_SI_SJ_NS1C_6fusion15FusionCallbacksIS1G_NS1K_17LinearCombinationISI_fSI_fLNS_15FloatRoundStyleE2EEESH_S1J_JEEENS4_5SM1004TMEM4LOAD26SM100_TMEM_LOAD_16dp256b4xESZ_S19_NS4_17SM75_U32x4_LDSM_NENS4_14SM90_TMA_STOREES19_NS4_17SM90_U32x4_STSM_NENS4_39AutoVectorizingCopyWithAssumedAlignmentILi128EEEEEEvvEEEEvNT_6ParamsE) ;  /* 0xffffff6802107950 */ /* 0x000fea0003c3ffff */
.L_x_215:
[----:B------:R-:W-:-:S00]  /*97c0*/  BRA `(.L_x_215) ;  /* 0xfffffffc00fc7947 */ /* 0x000fc0000383ffff */
[----:B------:R-:W-:-:S00]  /*97d0*/  NOP ;  /* 0x0000000000007918 */ /* 0x000fc00000000000 */
        /* <DEDUP_REMOVED lines=10> */
.L_x_216:


//--------------------- .nv.global.init           --------------------------
	.section	.nv.global.init,"aw",@progbits
.nv.global.init:
	.type		$str$27,@object
	.size		$str$27,($str$28 - $str$27)
$str$27:
        /*0000*/ 	.byte	0x28, 0x61, 0x64, 0x64, 0x72, 0x65, 0x73, 0x73, 0x20, 0x26, 0x20, 0x6d, 0x61, 0x73, 0x6b, 0x29
        /*0010*/ 	.byte	0x20, 0x3d, 0x3d, 0x20, 0x30, 0x00
	.type		$str$28,@object
	.size		$str$28,($str$26 - $str$28)
$str$28:
        /*0016*/ 	.byte	0x2f, 0x74, 0x6d, 0x70, 0x2f, 0x63, 0x75, 0x74, 0x6c, 0x61, 0x73, 0x73, 0x5f, 0x73, 0x77, 0x65
        /*0026*/ 	.byte	0x65, 0x70, 0x5f, 0x73, 0x72, 0x63, 0x2f, 0x69, 0x6e, 0x63, 0x6c, 0x75, 0x64, 0x65, 0x2f, 0x63
        /*0036*/ 	.byte	0x75, 0x74, 0x65, 0x2f, 0x70, 0x6f, 0x69, 0x6e, 0x74, 0x65, 0x72, 0x5f, 0x66, 0x6c, 0x61, 0x67
        /*0046*/ 	.byte	0x67, 0x65, 0x64, 0x2e, 0x68, 0x70, 0x70, 0x00
	.type		$str$26,@object
	.size		$str$26,($str$25 - $str$26)
$str$26:
        /*004e*/ 	.byte	0x2f, 0x74, 0x6d, 0x70, 0x2f, 0x63, 0x75, 0x74, 0x6c, 0x61, 0x73, 0x73, 0x5f, 0x73, 0x77, 0x65
        /*005e*/ 	.byte	0x65, 0x70, 0x5f, 0x73, 0x72, 0x63, 0x2f, 0x69, 0x6e, 0x63, 0x6c, 0x75, 0x64, 0x65, 0x2f, 0x63
        /*006e*/ 	.byte	0x75, 0x74, 0x65, 0x2f, 0x61, 0x74, 0x6f, 0x6d, 0x2f, 0x63, 0x6f, 0x70, 0x79, 0x5f, 0x74, 0x72
        /*007e*/ 	.byte	0x61, 0x69, 0x74, 0x73, 0x5f, 0x73, 0x6d, 0x31, 0x30, 0x30, 0x2e, 0x68, 0x70, 0x70, 0x00
	.type		$str$25,@object
	.size		$str$25,(__unnamed_1 - $str$25)
$str$25:
        /*008d*/ 	.byte	0x28, 0x28, 0x75, 0x69, 0x6e, 0x74, 0x33, 0x32, 0x5f, 0x74, 0x28, 0x74, 0x68, 0x72, 0x65, 0x61
        /*009d*/ 	.byte	0x64, 0x49, 0x64, 0x78, 0x2e, 0x78, 0x29, 0x20, 0x2f, 0x20, 0x33, 0x32, 0x29, 0x20, 0x25, 0x20
        /*00ad*/ 	.byte	0x34, 0x29, 0x20, 0x3d, 0x3d, 0x20, 0x28, 0x28, 0x28, 0x74, 0x6d, 0x65, 0x6d, 0x5f, 0x61, 0x64
        /*00bd*/ 	.byte	0x64, 0x72, 0x20, 0x3e, 0x3e, 0x20, 0x31, 0x36, 0x29, 0x20, 0x2f, 0x20, 0x33, 0x32, 0x29, 0x20
        /*00cd*/ 	.byte	0x25, 0x20, 0x34, 0x29, 0x00
	.type		__unnamed_1,@object
	.size		__unnamed_1,(__unnamed_2 - __unnamed_1)
__unnamed_1:
        /*00d2*/ 	.byte	0x61, 0x75, 0x74, 0x6f, 0x20, 0x63, 0x75, 0x74, 0x65, 0x3a, 0x3a, 0x61, 0x73, 0x5f, 0x70, 0x6f
        /* <DEDUP_REMOVED lines=24> */
        /*0262*/ 	.byte	0x3e, 0x3e, 0x3e, 0x5d, 0x00
	.type		__unnamed_2,@object
	.size		__unnamed_2,(.L_2 - __unnamed_2)
__unnamed_2:
        /* <DEDUP_REMOVED lines=46> */
.L_2:


//--------------------- .nv.shared._ZN7cutlass13device_kernelINS_4gemm6kernel13GemmUniversalIN4cute5tupleIJiiiiEEENS1_10collective13CollectiveMmaINS1_35MainloopSm100TmaUmmaWarpSpecializedILi17ELi2ELi4ENS5_IJNS4_1CILi1EEESB_SB_EEEEENS5_IJNSA_ILi64EEENSA_ILi128EEENSA_ILi32EEEEEENS_6half_tENS5_IJlSB_lEEESI_SJ_NS4_8TiledMMAINS4_8MMA_AtomIJNS4_20SM100_MMA_F16BF16_SSISI_SI_fLi64ELi128ELNS4_4UMMA5MajorE0ELSO_0ELNSN_7ScaleInE0ELSP_0EEEEEENS4_6LayoutISC_NS5_IJNSA_ILi0EEEST_ST_EEEEENS5_IJNS4_10UnderscoreESW_SW_EEEEENS4_13SM90_TMA_LOADENS4_14ComposedLayoutINS4_7SwizzleILi2ELi4ELi3EEENS4_18smem_ptr_flag_bitsILi16EEENSS_INS5_IJNSA_ILi8EEESG_EEENS5_IJSG_SB_EEEEEEEvNS4_8identityESZ_S19_vS1A_EENS_8epilogue10collective18CollectiveEpilogueINS1C_23Sm100TmaWarpSpecializedILi4ELi2ELi16ELb1ELb0EEEJSH_NS5_IJNSS_ISE_SB_EENSS_ISG_SB_EEEEESI_SJ_SI_SJ_NS1C_6fusion15FusionCallbacksIS1G_NS1K_17LinearCombinationISI_fSI_fLNS_15FloatRoundStyleE2EEESH_S1J_JEEENS4_5SM1004TMEM4LOAD26SM100_TMEM_LOAD_16dp256b4xESZ_S19_NS4_17SM75_U32x4_LDSM_NENS4_14SM90_TMA_STOREES19_NS4_17SM90_U32x4_STSM_NENS4_39AutoVectorizingCopyWithAssumedAlignmentILi128EEEEEEvvEEEEvNT_6ParamsE --------------------------
	.section	.nv.shared._ZN7cutlass13device_kernelINS_4gemm6kernel13GemmUniversalIN4cute5tupleIJiiiiEEENS1_10collective13CollectiveMmaINS1_35MainloopSm100TmaUmmaWarpSpecializedILi17ELi2ELi4ENS5_IJNS4_1CILi1EEESB_SB_EEEEENS5_IJNSA_ILi64EEENSA_ILi128EEENSA_ILi32EEEEEENS_6half_tENS5_IJlSB_lEEESI_SJ_NS4_8TiledMMAINS4_8MMA_AtomIJNS4_20SM100_MMA_F16BF16_SSISI_SI_fLi64ELi128ELNS4_4UMMA5MajorE0ELSO_0ELNSN_7ScaleInE0ELSP_0EEEEEENS4_6LayoutISC_NS5_IJNSA_ILi0EEEST_ST_EEEEENS5_IJNS4_10UnderscoreESW_SW_EEEEENS4_13SM90_TMA_LOADENS4_14ComposedLayoutINS4_7SwizzleILi2ELi4ELi3EEENS4_18smem_ptr_flag_bitsILi16EEENSS_INS5_IJNSA_ILi8EEESG_EEENS5_IJSG_SB_EEEEEEEvNS4_8identityESZ_S19_vS1A_EENS_8epilogue10collective18CollectiveEpilogueINS1C_23Sm100TmaWarpSpecializedILi4ELi2ELi16ELb1ELb0EEEJSH_NS5_IJNSS_ISE_SB_EENSS_ISG_SB_EEEEESI_SJ_SI_SJ_NS1C_6fusion15FusionCallbacksIS1G_NS1K_17LinearCombinationISI_fSI_fLNS_15FloatRoundStyleE2EEESH_S1J_JEEENS4_5SM1004TMEM4LOAD26SM100_TMEM_LOAD_16dp256b4xESZ_S19_NS4_17SM75_U32x4_LDSM_NENS4_14SM90_TMA_STOREES19_NS4_17SM90_U32x4_STSM_NENS4_39AutoVectorizingCopyWithAssumedAlignmentILi128EEEEEEvvEEEEvNT_6ParamsE,"aw",@nobits
	.sectionflags	@""
	.align	16
	.zero		1024


//--------------------- .nv.shared.reserved.0     --------------------------
	.section	.nv.shared.reserved.0,"aw",@nobits
	.weak		__nv_reservedSMEM_offset_0_alias
	.size		__nv_reservedSMEM_offset_0_alias, 0, 64
	.other		__nv_reservedSMEM_offset_0_alias,@"STO_CUDA_RESERVED_SHARED STV_DEFAULT"
__nv_reservedSMEM_offset_0_alias:
	.zero		0
.nv.shared.reserved.0:
	.zero		64
	.weak		__nv_reservedSMEM_tcgen05_partition
	.type		__nv_reservedSMEM_tcgen05_partition,@object
	.size		__nv_reservedSMEM_tcgen05_partition,(.L_0 - __nv_reservedSMEM_tcgen05_partition)
__nv_reservedSMEM_tcgen05_partition:
	.zero		32
.L_0:


//--------------------- .nv.global                --------------------------
	.section	.nv.global,"aw",@nobits
.nv.global:
	.type		_ZN40_INTERNAL_43bdd0fc_4_k_cu_deae914a_220454cute1_E,@object
	.size		_ZN40_INTERNAL_43bdd0fc_4_k_cu_deae914a_220454cute1_E,(_ZN40_INTERNAL_43bdd0fc_4_k_cu_deae914a_220454cuda3std3__45__cpo6cbeginE - _ZN40_INTERNAL_43bdd0fc_4_k_cu_deae914a_220454cute1_E)
_ZN40_INTERNAL_43bdd0fc_4_k_cu_deae914a_220454cute1_E:
	.zero		1
	.type		_ZN40_INTERNAL_43bdd0fc_4_k_cu_deae914a_220454cuda3std3__45__cpo6cbeginE,@object
	.size		_ZN40_INTERNAL_43bdd0fc_4_k_cu_deae914a_220454cuda3std3__45__cpo6cbeginE,(_ZN40_INTERNAL_43bdd0fc_4_k_cu_deae914a_220454cuda3std3__48in_placeE - _ZN40_INTERNAL_43bdd0fc_4_k_cu_deae914a_220454cuda3std3__45__cpo6cbeginE)
_ZN40_INTERNAL_43bdd0fc_4_k_cu_deae914a_220454cuda3std3__45__cpo6cbeginE:
	.zero		1
	.type		_ZN40_INTERNAL_43bdd0fc_4_k_cu_deae914a_220454cuda3std3__48in_placeE,@object
	.size		_ZN40_INTERNAL_43bdd0fc_4_k_cu_deae914a_220454cuda3std3__48in_placeE,(_ZN40_INTERNAL_43bdd0fc_4_k_cu_deae914a_220454cuda3std6ranges3__45__cpo9iter_moveE - _ZN40_INTERNAL_43bdd0fc_4_k_cu_deae914a_220454cuda3std3__48in_placeE)
_ZN40_INTERNAL_43bdd0fc_4_k_cu_deae914a_220454cuda3std3__48in_placeE:
	.zero		1
	.type		_ZN40_INTERNAL_43bdd0fc_4_k_cu_deae914a_220454cuda3std6ranges3__45__cpo9iter_moveE,@object
	.size		_ZN40_INTERNAL_43bdd0fc_4_k_cu_deae914a_220454cuda3std6ranges3__45__cpo9iter_moveE,(_ZN40_INTERNAL_43bdd0fc_4_k_cu_deae914a_220454cuda3std3__45__cpo5beginE - _ZN40_INTERNAL_43bdd0fc_4_k_cu_deae914a_220454cuda3std6ranges3__45__cpo9iter_moveE)
_ZN40_INTERNAL_43bdd0fc_4_k_cu_deae914a_220454cuda3std6ranges3__45__cpo9iter_moveE:
	.zero		1
	.type		_ZN40_INTERNAL_43bdd0fc_4_k_cu_deae914a_220454cuda3std3__45__cpo5beginE,@object
	.size		_ZN40_INTERNAL_43bdd0fc_4_k_cu_deae914a_220454cuda3std3__45__cpo5beginE,(_ZN40_INTERNAL_43bdd0fc_4_k_cu_deae914a_220454cuda3std3__442_GLOBAL__N__43bdd0fc_4_k_cu_deae914a_220456ignoreE - _ZN40_INTERNAL_43bdd0fc_4_k_cu_deae914a_220454cuda3std3__45__cpo5beginE)
_ZN40_INTERNAL_43bdd0fc_4_k_cu_deae914a_220454cuda3std3__45__cpo5beginE:
	.zero		1
	.type		_ZN40_INTERNAL_43bdd0fc_4_k_cu_deae914a_220454cuda3std3__442_GLOBAL__N__43bdd0fc_4_k_cu_deae914a_220456ignoreE,@object
	.size		_ZN40_INTERNAL_43bdd0fc_4_k_cu_deae914a_220454cuda3std3__442_GLOBAL__N__43bdd0fc_4_k_cu_deae914a_220456ignoreE,(_ZN40_INTERNAL_43bdd0fc_4_k_cu_deae914a_220454cute7productE - _ZN40_INTERNAL_43bdd0fc_4_k_cu_deae914a_220454cuda3std3__442_GLOBAL__N__43bdd0fc_4_k_cu_deae914a_220456ignoreE)
_ZN40_INTERNAL_43bdd0fc_4_k_cu_deae914a_220454cuda3std3__442_GLOBAL__N__43bdd0fc_4_k_cu_deae914a_220456ignoreE:
	.zero		1
	.type		_ZN40_INTERNAL_43bdd0fc_4_k_cu_deae914a_220454cute7productE,@object
	.size		_ZN40_INTERNAL_43bdd0fc_4_k_cu_deae914a_220454cute7productE,(_ZN40_INTERNAL_43bdd0fc_4_k_cu_deae914a_220454cuda3std3__45__cpo3endE - _ZN40_INTERNAL_43bdd0fc_4_k_cu_deae914a_220454cute7productE)
_ZN40_INTERNAL_43bdd0fc_4_k_cu_deae914a_220454cute7productE:
	.zero		1
	.type		_ZN40_INTERNAL_43bdd0fc_4_k_cu_deae914a_220454cuda3std3__45__cpo3endE,@object
	.size		_ZN40_INTERNAL_43bdd0fc_4_k_cu_deae914a_220454cuda3std3__45__cpo3endE,(_ZN40_INTERNAL_43bdd0fc_4_k_cu_deae914a_220454cuda3std3__419piecewise_constructE - _ZN40_INTERNAL_43bdd0fc_4_k_cu_deae914a_220454cuda3std3__45__cpo3endE)
_ZN40_INTERNAL_43bdd0fc_4_k_cu_deae914a_220454cuda3std3__45__cpo3endE:
	.zero		1
	.type		_ZN40_INTERNAL_43bdd0fc_4_k_cu_deae914a_220454cuda3std3__419piecewise_constructE,@object
	.size		_ZN40_INTERNAL_43bdd0fc_4_k_cu_deae914a_220454cuda3std3__419piecewise_constructE,(_ZN40_INTERNAL_43bdd0fc_4_k_cu_deae914a_220454cuda3std3__45__cpo4cendE - _ZN40_INTERNAL_43bdd0fc_4_k_cu_deae914a_220454cuda3std3__419piecewise_constructE)
_ZN40_INTERNAL_43bdd0fc_4_k_cu_deae914a_220454cuda3std3__419piecewise_constructE:
	.zero		1
	.type		_ZN40_INTERNAL_43bdd0fc_4_k_cu_deae914a_220454cuda3std3__45__cpo4cendE,@object
	.size		_ZN40_INTERNAL_43bdd0fc_4_k_cu_deae914a_220454cuda3std3__45__cpo4cendE,(_ZN40_INTERNAL_43bdd0fc_4_k_cu_deae914a_220454cuda3std6ranges3__45__cpo4swapE - _ZN40_INTERNAL_43bdd0fc_4_k_cu_deae914a_220454cuda3std3__45__cpo4cendE)
_ZN40_INTERNAL_43bdd0fc_4_k_cu_deae914a_220454cuda3std3__45__cpo4cendE:
	.zero		1
	.type		_ZN40_INTERNAL_43bdd0fc_4_k_cu_deae914a_220454cuda3std6ranges3__45__cpo4swapE,@object
	.size		_ZN40_INTERNAL_43bdd0fc_4_k_cu_deae914a_220454cuda3std6ranges3__45__cpo4swapE,(.L_10 - _ZN40_INTERNAL_43bdd0fc_4_k_cu_deae914a_220454cuda3std6ranges3__45__cpo4swapE)
_ZN40_INTERNAL_43bdd0fc_4_k_cu_deae914a_220454cuda3std6ranges3__45__cpo4swapE:
	.zero		1
.L_10:


//--------------------- .nv.constant0._ZN7cutlass13device_kernelINS_4gemm6kernel13GemmUniversalIN4cute5tupleIJiiiiEEENS1_10collective13CollectiveMmaINS1_35MainloopSm100TmaUmmaWarpSpecializedILi17ELi2ELi4ENS5_IJNS4_1CILi1EEESB_SB_EEEEENS5_IJNSA_ILi64EEENSA_ILi128EEENSA_ILi32EEEEEENS_6half_tENS5_IJlSB_lEEESI_SJ_NS4_8TiledMMAINS4_8MMA_AtomIJNS4_20SM100_MMA_F16BF16_SSISI_SI_fLi64ELi128ELNS4_4UMMA5MajorE0ELSO_0ELNSN_7ScaleInE0ELSP_0EEEEEENS4_6LayoutISC_NS5_IJNSA_ILi0EEEST_ST_EEEEENS5_IJNS4_10UnderscoreESW_SW_EEEEENS4_13SM90_TMA_LOADENS4_14ComposedLayoutINS4_7SwizzleILi2ELi4ELi3EEENS4_18smem_ptr_flag_bitsILi16EEENSS_INS5_IJNSA_ILi8EEESG_EEENS5_IJSG_SB_EEEEEEEvNS4_8identityESZ_S19_vS1A_EENS_8epilogue10collective18CollectiveEpilogueINS1C_23Sm100TmaWarpSpecializedILi4ELi2ELi16ELb1ELb0EEEJSH_NS5_IJNSS_ISE_SB_EENSS_ISG_SB_EEEEESI_SJ_SI_SJ_NS1C_6fusion15FusionCallbacksIS1G_NS1K_17LinearCombinationISI_fSI_fLNS_15FloatRoundStyleE2EEESH_S1J_JEEENS4_5SM1004TMEM4LOAD26SM100_TMEM_LOAD_16dp256b4xESZ_S19_NS4_17SM75_U32x4_LDSM_NENS4_14SM90_TMA_STOREES19_NS4_17SM90_U32x4_STSM_NENS4_39AutoVectorizingCopyWithAssumedAlignmentILi128EEEEEEvvEEEEvNT_6ParamsE --------------------------
	.section	.nv.constant0._ZN7cutlass13device_kernelINS_4gemm6kernel13GemmUniversalIN4cute5tupleIJiiiiEEENS1_10collective13CollectiveMmaINS1_35MainloopSm100TmaUmmaWarpSpecializedILi17ELi2ELi4ENS5_IJNS4_1CILi1EEESB_SB_EEEEENS5_IJNSA_ILi64EEENSA_ILi128EEENSA_ILi32EEEEEENS_6half_tENS5_IJlSB_lEEESI_SJ_NS4_8TiledMMAINS4_8MMA_AtomIJNS4_20SM100_MMA_F16BF16_SSISI_SI_fLi64ELi128ELNS4_4UMMA5MajorE0ELSO_0ELNSN_7ScaleInE0ELSP_0EEEEEENS4_6LayoutISC_NS5_IJNSA_ILi0EEEST_ST_EEEEENS5_IJNS4_10UnderscoreESW_SW_EEEEENS4_13SM90_TMA_LOADENS4_14ComposedLayoutINS4_7SwizzleILi2ELi4ELi3EEENS4_18smem_ptr_flag_bitsILi16EEENSS_INS5_IJNSA_ILi8EEESG_EEENS5_IJSG_SB_EEEEEEEvNS4_8identityESZ_S19_vS1A_EENS_8epilogue10collective18CollectiveEpilogueINS1C_23Sm100TmaWarpSpecializedILi4ELi2ELi16ELb1ELb0EEEJSH_NS5_IJNSS_ISE_SB_EENSS_ISG_SB_EEEEESI_SJ_SI_SJ_NS1C_6fusion15FusionCallbacksIS1G_NS1K_17LinearCombinationISI_fSI_fLNS_15FloatRoundStyleE2EEESH_S1J_JEEENS4_5SM1004TMEM4LOAD26SM100_TMEM_LOAD_16dp256b4xESZ_S19_NS4_17SM75_U32x4_LDSM_NENS4_14SM90_TMA_STOREES19_NS4_17SM90_U32x4_STSM_NENS4_39AutoVectorizingCopyWithAssumedAlignmentILi128EEEEEEvvEEEEvNT_6ParamsE,"a",@progbits
	.sectionflags	@""
	.align	4
.nv.constant0._ZN7cutlass13device_kernelINS_4gemm6kernel13GemmUniversalIN4cute5tupleIJiiiiEEENS1_10collective13CollectiveMmaINS1_35MainloopSm100TmaUmmaWarpSpecializedILi17ELi2ELi4ENS5_IJNS4_1CILi1EEESB_SB_EEEEENS5_IJNSA_ILi64EEENSA_ILi128EEENSA_ILi32EEEEEENS_6half_tENS5_IJlSB_lEEESI_SJ_NS4_8TiledMMAINS4_8MMA_AtomIJNS4_20SM100_MMA_F16BF16_SSISI_SI_fLi64ELi128ELNS4_4UMMA5MajorE0ELSO_0ELNSN_7ScaleInE0ELSP_0EEEEEENS4_6LayoutISC_NS5_IJNSA_ILi0EEEST_ST_EEEEENS5_IJNS4_10UnderscoreESW_SW_EEEEENS4_13SM90_TMA_LOADENS4_14ComposedLayoutINS4_7SwizzleILi2ELi4ELi3EEENS4_18smem_ptr_flag_bitsILi16EEENSS_INS5_IJNSA_ILi8EEESG_EEENS5_IJSG_SB_EEEEEEEvNS4_8identityESZ_S19_vS1A_EENS_8epilogue10collective18CollectiveEpilogueINS1C_23Sm100TmaWarpSpecializedILi4ELi2ELi16ELb1ELb0EEEJSH_NS5_IJNSS_ISE_SB_EENSS_ISG_SB_EEEEESI_SJ_SI_SJ_NS1C_6fusion15FusionCallbacksIS1G_NS1K_17LinearCombinationISI_fSI_fLNS_15FloatRoundStyleE2EEESH_S1J_JEEENS4_5SM1004TMEM4LOAD26SM100_TMEM_LOAD_16dp256b4xESZ_S19_NS4_17SM75_U32x4_LDSM_NENS4_14SM90_TMA_STOREES19_NS4_17SM90_U32x4_STSM_NENS4_39AutoVectorizingCopyWithAssumedAlignmentILi128EEEEEEvvEEEEvNT_6ParamsE:
	.zero		2944


//--------------------- SYMBOLS --------------------------

	.type		.nv.reservedSmem.offset0,@object
	.size		.nv.reservedSmem.offset0,0x4
	.type		.nv.reservedSmem.cap,@object
	.size		.nv.reservedSmem.cap,0x4
	.type		__assertfail,@function
